	.target	sm_90a

	.elftype	@"ET_EXEC"


//--------------------- .note.nv.tkinfo           --------------------------
	.section	.note.nv.tkinfo,"",@"SHT_NOTE"
	.sectionflags	@"SHF_NOTE_NV_TKINFO"
	.tkinfo
        /*0018*/ 	.word	0x00000002
        /*0030*/ 	.string	""
        /*0030*/ 	.string	"ptxas"
        /*0030*/ 	.string	"Cuda compilation tools, release 13.0, V13.0.88"
        /*0030*/ 	.string	"Build cuda_13.0.r13.0/compiler.36424714_0"
        /*0030*/ 	.string	"-arch sm_90a -m 64 "



//--------------------- .note.nv.cuinfo           --------------------------
	.section	.note.nv.cuinfo,"",@"SHT_NOTE"
	.sectionflags	@"SHF_NOTE_NV_CUINFO"
        /*0018*/ 	.short	0x0002
        /*001a*/ 	.short	0x005a
        /*001c*/ 	.short	0x0082
	.zero		2


//--------------------- .nv.info                  --------------------------
	.section	.nv.info,"",@"SHT_CUDA_INFO"
	.align	4


	//----- nvinfo : EIATTR_REGCOUNT
	.align		4
        /*0000*/ 	.byte	0x04, 0x2f
        /*0002*/ 	.short	(.L_15 - .L_14)
	.align		4
.L_14:
        /*0004*/ 	.word	index@(_ZN7cutlass13device_kernelINS_4gemm6kernel13GemmUniversalIN4cute5tupleIJiiiiEEENS1_10collective13CollectiveMmaINS1_34MainloopSm90TmaGmmaWarpSpecializedILi9ENS5_IJNS4_1CILi4EEENSA_ILi1EEESC_EEENS1_35KernelTmaWarpSpecializedCooperativeEEENS5_IJNSA_ILi128EEENSA_ILi64EEENSA_ILi32EEEEEENS_10tfloat32_tENS5_IJlSC_lEEESK_SL_NS4_8TiledMMAINS4_8MMA_AtomIJNS4_4SM904GMMA29MMA_64x64x8_F32TF32TF32_SS_TNILNSP_7ScaleInE1ELSR_1EEEEEENS4_6LayoutINS5_IJNSA_ILi2EEESC_SC_EEENS5_IJSC_NSA_ILi0EEESX_EEEEENS5_IJNS4_10UnderscoreES10_S10_EEEEENS4_13SM90_TMA_LOADENS4_14ComposedLayoutINS4_7SwizzleILi3ELi4ELi3EEENS4_18smem_ptr_flag_bitsILi32EEENSU_INS5_IJNSA_ILi8EEESI_EEENS5_IJSI_SC_EEEEEEEvNS4_8identityENS4_23SM90_TMA_LOAD_MULTICASTES1D_vS1E_EENS_8epilogue10collective6detail29Sm90TmaWarpSpecializedAdapterINS1I_15DefaultEpilogueISK_SL_SL_NS1H_6thread17LinearCombinationISK_Li1EffLNS1M_9ScaleType4KindE0ELNS_15FloatRoundStyleE2ESK_EENS1_15EpilogueDefaultEEEEEvvEEEEvNT_6ParamsE)
        /*0008*/ 	.word	0x000000a8


	//----- nvinfo : EIATTR_FRAME_SIZE
	.align		4
.L_15:
        /*000c*/ 	.byte	0x04, 0x11
        /*000e*/ 	.short	(.L_17 - .L_16)
	.align		4
.L_16:
        /*0010*/ 	.word	index@(_ZN7cutlass13device_kernelINS_4gemm6kernel13GemmUniversalIN4cute5tupleIJiiiiEEENS1_10collective13CollectiveMmaINS1_34MainloopSm90TmaGmmaWarpSpecializedILi9ENS5_IJNS4_1CILi4EEENSA_ILi1EEESC_EEENS1_35KernelTmaWarpSpecializedCooperativeEEENS5_IJNSA_ILi128EEENSA_ILi64EEENSA_ILi32EEEEEENS_10tfloat32_tENS5_IJlSC_lEEESK_SL_NS4_8TiledMMAINS4_8MMA_AtomIJNS4_4SM904GMMA29MMA_64x64x8_F32TF32TF32_SS_TNILNSP_7ScaleInE1ELSR_1EEEEEENS4_6LayoutINS5_IJNSA_ILi2EEESC_SC_EEENS5_IJSC_NSA_ILi0EEESX_EEEEENS5_IJNS4_10UnderscoreES10_S10_EEEEENS4_13SM90_TMA_LOADENS4_14ComposedLayoutINS4_7SwizzleILi3ELi4ELi3EEENS4_18smem_ptr_flag_bitsILi32EEENSU_INS5_IJNSA_ILi8EEESI_EEENS5_IJSI_SC_EEEEEEEvNS4_8identityENS4_23SM90_TMA_LOAD_MULTICASTES1D_vS1E_EENS_8epilogue10collective6detail29Sm90TmaWarpSpecializedAdapterINS1I_15DefaultEpilogueISK_SL_SL_NS1H_6thread17LinearCombinationISK_Li1EffLNS1M_9ScaleType4KindE0ELNS_15FloatRoundStyleE2ESK_EENS1_15EpilogueDefaultEEEEEvvEEEEvNT_6ParamsE)
        /*0014*/ 	.word	0x00000000


	//----- nvinfo : EIATTR_MIN_STACK_SIZE
	.align		4
.L_17:
        /*0018*/ 	.byte	0x04, 0x12
        /*001a*/ 	.short	(.L_19 - .L_18)
	.align		4
.L_18:
        /*001c*/ 	.word	index@(_ZN7cutlass13device_kernelINS_4gemm6kernel13GemmUniversalIN4cute5tupleIJiiiiEEENS1_10collective13CollectiveMmaINS1_34MainloopSm90TmaGmmaWarpSpecializedILi9ENS5_IJNS4_1CILi4EEENSA_ILi1EEESC_EEENS1_35KernelTmaWarpSpecializedCooperativeEEENS5_IJNSA_ILi128EEENSA_ILi64EEENSA_ILi32EEEEEENS_10tfloat32_tENS5_IJlSC_lEEESK_SL_NS4_8TiledMMAINS4_8MMA_AtomIJNS4_4SM904GMMA29MMA_64x64x8_F32TF32TF32_SS_TNILNSP_7ScaleInE1ELSR_1EEEEEENS4_6LayoutINS5_IJNSA_ILi2EEESC_SC_EEENS5_IJSC_NSA_ILi0EEESX_EEEEENS5_IJNS4_10UnderscoreES10_S10_EEEEENS4_13SM90_TMA_LOADENS4_14ComposedLayoutINS4_7SwizzleILi3ELi4ELi3EEENS4_18smem_ptr_flag_bitsILi32EEENSU_INS5_IJNSA_ILi8EEESI_EEENS5_IJSI_SC_EEEEEEEvNS4_8identityENS4_23SM90_TMA_LOAD_MULTICASTES1D_vS1E_EENS_8epilogue10collective6detail29Sm90TmaWarpSpecializedAdapterINS1I_15DefaultEpilogueISK_SL_SL_NS1H_6thread17LinearCombinationISK_Li1EffLNS1M_9ScaleType4KindE0ELNS_15FloatRoundStyleE2ESK_EENS1_15EpilogueDefaultEEEEEvvEEEEvNT_6ParamsE)
        /*0020*/ 	.word	0x00000000
.L_19:


//--------------------- .nv.compat                --------------------------
	.section	.nv.compat,"",@"SHT_CUDA_COMPAT_INFO"
	.align	4
        /*0000*/ 	.byte	0x02, 0x09, 0x01, 0x00, 0x02, 0x02, 0x04, 0x00, 0x02, 0x05, 0x05, 0x00, 0x03, 0x07, 0x01, 0x01
        /*0010*/ 	.byte	0x02, 0x03, 0x01, 0x00, 0x02, 0x06, 0x01, 0x00, 0x04, 0x0b, 0x08, 0x00, 0x00, 0x00, 0x00, 0x00
        /*0020*/ 	.byte	0x00, 0x00, 0x00, 0x00


//--------------------- .nv.info._ZN7cutlass13device_kernelINS_4gemm6kernel13GemmUniversalIN4cute5tupleIJiiiiEEENS1_10collective13CollectiveMmaINS1_34MainloopSm90TmaGmmaWarpSpecializedILi9ENS5_IJNS4_1CILi4EEENSA_ILi1EEESC_EEENS1_35KernelTmaWarpSpecializedCooperativeEEENS5_IJNSA_ILi128EEENSA_ILi64EEENSA_ILi32EEEEEENS_10tfloat32_tENS5_IJlSC_lEEESK_SL_NS4_8TiledMMAINS4_8MMA_AtomIJNS4_4SM904GMMA29MMA_64x64x8_F32TF32TF32_SS_TNILNSP_7ScaleInE1ELSR_1EEEEEENS4_6LayoutINS5_IJNSA_ILi2EEESC_SC_EEENS5_IJSC_NSA_ILi0EEESX_EEEEENS5_IJNS4_10UnderscoreES10_S10_EEEEENS4_13SM90_TMA_LOADENS4_14ComposedLayoutINS4_7SwizzleILi3ELi4ELi3EEENS4_18smem_ptr_flag_bitsILi32EEENSU_INS5_IJNSA_ILi8EEESI_EEENS5_IJSI_SC_EEEEEEEvNS4_8identityENS4_23SM90_TMA_LOAD_MULTICASTES1D_vS1E_EENS_8epilogue10collective6detail29Sm90TmaWarpSpecializedAdapterINS1I_15DefaultEpilogueISK_SL_SL_NS1H_6thread17LinearCombinationISK_Li1EffLNS1M_9ScaleType4KindE0ELNS_15FloatRoundStyleE2ESK_EENS1_15EpilogueDefaultEEEEEvvEEEEvNT_6ParamsE --------------------------
	.section	.nv.info._ZN7cutlass13device_kernelINS_4gemm6kernel13GemmUniversalIN4cute5tupleIJiiiiEEENS1_10collective13CollectiveMmaINS1_34MainloopSm90TmaGmmaWarpSpecializedILi9ENS5_IJNS4_1CILi4EEENSA_ILi1EEESC_EEENS1_35KernelTmaWarpSpecializedCooperativeEEENS5_IJNSA_ILi128EEENSA_ILi64EEENSA_ILi32EEEEEENS_10tfloat32_tENS5_IJlSC_lEEESK_SL_NS4_8TiledMMAINS4_8MMA_AtomIJNS4_4SM904GMMA29MMA_64x64x8_F32TF32TF32_SS_TNILNSP_7ScaleInE1ELSR_1EEEEEENS4_6LayoutINS5_IJNSA_ILi2EEESC_SC_EEENS5_IJSC_NSA_ILi0EEESX_EEEEENS5_IJNS4_10UnderscoreES10_S10_EEEEENS4_13SM90_TMA_LOADENS4_14ComposedLayoutINS4_7SwizzleILi3ELi4ELi3EEENS4_18smem_ptr_flag_bitsILi32EEENSU_INS5_IJNSA_ILi8EEESI_EEENS5_IJSI_SC_EEEEEEEvNS4_8identityENS4_23SM90_TMA_LOAD_MULTICASTES1D_vS1E_EENS_8epilogue10collective6detail29Sm90TmaWarpSpecializedAdapterINS1I_15DefaultEpilogueISK_SL_SL_NS1H_6thread17LinearCombinationISK_Li1EffLNS1M_9ScaleType4KindE0ELNS_15FloatRoundStyleE2ESK_EENS1_15EpilogueDefaultEEEEEvvEEEEvNT_6ParamsE,"",@"SHT_CUDA_INFO"
	.sectionflags	@""
	.align	4


	//----- nvinfo : EIATTR_CUDA_API_VERSION
	.align		4
        /*0000*/ 	.byte	0x04, 0x37
        /*0002*/ 	.short	(.L_21 - .L_20)
.L_20:
        /*0004*/ 	.word	0x00000082


	//----- nvinfo : EIATTR_KPARAM_INFO
	.align		4
.L_21:
        /*0008*/ 	.byte	0x04, 0x17
        /*000a*/ 	.short	(.L_23 - .L_22)
.L_22:
        /*000c*/ 	.word	0x00000000
        /*0010*/ 	.short	0x0000
        /*0012*/ 	.short	0x0070
        /*0014*/ 	.byte	0x00, 0xf0, 0x01, 0x10


	//----- nvinfo : EIATTR_SPARSE_MMA_MASK
	.align		4
.L_23:
        /*0018*/ 	.byte	0x03, 0x50
        /*001a*/ 	.short	0x0000


	//----- nvinfo : EIATTR_MAXREG_COUNT
	.align		4
        /*001c*/ 	.byte	0x03, 0x1b
        /*001e*/ 	.short	0x00a8


	//----- nvinfo : EIATTR_NUM_BARRIERS
	.align		4
        /*0020*/ 	.byte	0x02, 0x4c
        /*0022*/ 	.byte	0x01
	.zero		1


	//----- nvinfo : EIATTR_EXTERNS
	.align		4
        /*0024*/ 	.byte	0x04, 0x0f
        /*0026*/ 	.short	(.L_25 - .L_24)


	//   ....[0]....
	.align		4
.L_24:
        /*0028*/ 	.word	index@(__assertfail)


	//----- nvinfo : EIATTR_MERCURY_ISA_VERSION
	.align		4
.L_25:
        /*002c*/ 	.byte	0x03, 0x5f
        /*002e*/ 	.short	0x0101


	//----- nvinfo : EIATTR_INT_WARP_WIDE_INSTR_OFFSETS
	.align		4
        /*0030*/ 	.byte	0x04, 0x31
        /*0032*/ 	.short	(.L_27 - .L_26)


	//   ....[0]....
.L_26:
        /*0034*/ 	.word	0x00000550


	//   ....[1]....
        /*0038*/ 	.word	0x00000580


	//   ....[2]....
        /*003c*/ 	.word	0x00000730


	//----- nvinfo : EIATTR_COOP_GROUP_MASK_REGIDS
	.align		4
.L_27:
        /*0040*/ 	.byte	0x04, 0x29
        /*0042*/ 	.short	(.L_29 - .L_28)


	//   ....[0]....
.L_28:
        /*0044*/ 	.word	0xffffffff


	//   ....[1]....
        /*0048*/ 	.word	0xffffffff


	//   ....[2]....
        /*004c*/ 	.word	0xffffffff


	//   ....[3]....
        /*0050*/ 	.word	0xffffffff


	//   ....[4]....
        /*0054*/ 	.word	0xffffffff


	//   ....[5]....
        /*0058*/ 	.word	0xffffffff


	//----- nvinfo : EIATTR_COOP_GROUP_INSTR_OFFSETS
	.align		4
.L_29:
        /*005c*/ 	.byte	0x04, 0x28
        /*005e*/ 	.short	(.L_31 - .L_30)


	//   ....[0]....
.L_30:
        /*0060*/ 	.word	0x00000060


	//   ....[1]....
        /*0064*/ 	.word	0x00000070


	//   ....[2]....
        /*0068*/ 	.word	0x00000130


	//   ....[3]....
        /*006c*/ 	.word	0x000003a0


	//   ....[4]....
        /*0070*/ 	.word	0x000008e0


	//   ....[5]....
        /*0074*/ 	.word	0x00001320


	//----- nvinfo : EIATTR_REG_RECONFIG
	.align		4
.L_31:
        /*0078*/ 	.byte	0x01, 0x54
	.zero		2


	//----- nvinfo : EIATTR_SYSCALL_OFFSETS
	.align		4
        /*007c*/ 	.byte	0x04, 0x46
        /*007e*/ 	.short	(.L_33 - .L_32)


	//   ....[0]....
.L_32:
        /*0080*/ 	.word	0x000014e0


	//----- nvinfo : EIATTR_MBARRIER_INSTR_OFFSETS
	.align		4
.L_33:
        /*0084*/ 	.byte	0x04, 0x39
        /*0086*/ 	.short	(.L_35 - .L_34)


	//   ....[0]....
.L_34:
        /*0088*/ 	.word	0x00000250
        /*008c*/ 	.word	0x000000ff
        /*0090*/ 	.word	0x00000000
        /*0094*/ 	.short	0x0100
        /*0096*/ 	.byte	0x08
	.zero		1


	//   ....[1]....
        /*0098*/ 	.word	0x00000260
        /*009c*/ 	.word	0x000000ff
        /*00a0*/ 	.word	0x00000048
        /*00a4*/ 	.short	0x0100
        /*00a6*/ 	.byte	0x08
	.zero		1


	//   ....[2]....
        /*00a8*/ 	.word	0x00000270
        /*00ac*/ 	.word	0x000000ff
        /*00b0*/ 	.word	0x00000008
        /*00b4*/ 	.short	0x0100
        /*00b6*/ 	.byte	0x08
	.zero		1


	//   ....[3]....
        /*00b8*/ 	.word	0x00000280
        /*00bc*/ 	.word	0x000000ff
        /*00c0*/ 	.word	0x00000050
        /*00c4*/ 	.short	0x0100
        /*00c6*/ 	.byte	0x08
	.zero		1


	//   ....[4]....
        /*00c8*/ 	.word	0x00000290
        /*00cc*/ 	.word	0x000000ff
        /*00d0*/ 	.word	0x00000010
        /*00d4*/ 	.short	0x0100
        /*00d6*/ 	.byte	0x08
	.zero		1


	//   ....[5]....
        /*00d8*/ 	.word	0x000002a0
        /*00dc*/ 	.word	0x000000ff
        /*00e0*/ 	.word	0x00000058
        /*00e4*/ 	.short	0x0100
        /*00e6*/ 	.byte	0x08
	.zero		1


	//   ....[6]....
        /*00e8*/ 	.word	0x000002b0
        /*00ec*/ 	.word	0x000000ff
        /*00f0*/ 	.word	0x00000018
        /*00f4*/ 	.short	0x0100
        /*00f6*/ 	.byte	0x08
	.zero		1


	//   ....[7]....
        /*00f8*/ 	.word	0x000002c0
        /*00fc*/ 	.word	0x000000ff
        /*0100*/ 	.word	0x00000060
        /*0104*/ 	.short	0x0100
        /*0106*/ 	.byte	0x08
	.zero		1


	//   ....[8]....
        /*0108*/ 	.word	0x000002d0
        /*010c*/ 	.word	0x000000ff
        /*0110*/ 	.word	0x00000020
        /*0114*/ 	.short	0x0100
        /*0116*/ 	.byte	0x08
	.zero		1


	//   ....[9]....
        /*0118*/ 	.word	0x000002e0
        /*011c*/ 	.word	0x000000ff
        /*0120*/ 	.word	0x00000068
        /*0124*/ 	.short	0x0100
        /*0126*/ 	.byte	0x08
	.zero		1


	//   ....[10]....
        /*0128*/ 	.word	0x000002f0
        /*012c*/ 	.word	0x000000ff
        /*0130*/ 	.word	0x00000028
        /*0134*/ 	.short	0x0100
        /*0136*/ 	.byte	0x08
	.zero		1


	//   ....[11]....
        /*0138*/ 	.word	0x00000300
        /*013c*/ 	.word	0x000000ff
        /*0140*/ 	.word	0x00000070
        /*0144*/ 	.short	0x0100
        /*0146*/ 	.byte	0x08
	.zero		1


	//   ....[12]....
        /*0148*/ 	.word	0x00000310
        /*014c*/ 	.word	0x000000ff
        /*0150*/ 	.word	0x00000030
        /*0154*/ 	.short	0x0100
        /*0156*/ 	.byte	0x08
	.zero		1


	//   ....[13]....
        /*0158*/ 	.word	0x00000320
        /*015c*/ 	.word	0x000000ff
        /*0160*/ 	.word	0x00000078
        /*0164*/ 	.short	0x0100
        /*0166*/ 	.byte	0x08
	.zero		1


	//   ....[14]....
        /*0168*/ 	.word	0x00000330
        /*016c*/ 	.word	0x000000ff
        /*0170*/ 	.word	0x00000038
        /*0174*/ 	.short	0x0100
        /*0176*/ 	.byte	0x08
	.zero		1


	//   ....[15]....
        /*0178*/ 	.word	0x00000340
        /*017c*/ 	.word	0x000000ff
        /*0180*/ 	.word	0x00000080
        /*0184*/ 	.short	0x0100
        /*0186*/ 	.byte	0x08
	.zero		1


	//   ....[16]....
        /*0188*/ 	.word	0x00000350
        /*018c*/ 	.word	0x000000ff
        /*0190*/ 	.word	0x00000040
        /*0194*/ 	.short	0x0100
        /*0196*/ 	.byte	0x08
	.zero		1


	//   ....[17]....
        /*0198*/ 	.word	0x00000360
        /*019c*/ 	.word	0x000000ff
        /*01a0*/ 	.word	0x00000088
        /*01a4*/ 	.short	0x0100
        /*01a6*/ 	.byte	0x08
	.zero		1


	//   ....[18]....
        /*01a8*/ 	.word	0x000007c0
        /*01ac*/ 	.word	0x000000ff
        /*01b0*/ 	.word	0x000000a0
        /*01b4*/ 	.short	0x0100
        /*01b6*/ 	.byte	0x06
	.zero		1


	//   ....[19]....
        /*01b8*/ 	.word	0x00000860
        /*01bc*/ 	.word	0x000000ff
        /*01c0*/ 	.word	0x000000a8
        /*01c4*/ 	.short	0x0100
        /*01c6*/ 	.byte	0x06
	.zero		1


	//   ....[20]....
        /*01c8*/ 	.word	0x000015a0
        /*01cc*/ 	.word	0x00000003
        /*01d0*/ 	.word	0x00000000
        /*01d4*/ 	.short	0x010a
        /*01d6*/ 	.byte	0x3f
	.zero		1


	//   ....[21]....
        /*01d8*/ 	.word	0x000015e0
        /*01dc*/ 	.word	0x00000003
        /*01e0*/ 	.word	0x00000000
        /*01e4*/ 	.short	0x010a
        /*01e6*/ 	.byte	0x3f
	.zero		1


	//   ....[22]....
        /*01e8*/ 	.word	0x000019b0
        /*01ec*/ 	.word	0x00000005
        /*01f0*/ 	.word	0x00000000
        /*01f4*/ 	.short	0x010a
        /*01f6*/ 	.byte	0x3f
	.zero		1


	//   ....[23]....
        /*01f8*/ 	.word	0x000019f0
        /*01fc*/ 	.word	0x00000005
        /*0200*/ 	.word	0x00000000
        /*0204*/ 	.short	0x010a
        /*0206*/ 	.byte	0x3f
	.zero		1


	//   ....[24]....
        /*0208*/ 	.word	0x00001c50
        /*020c*/ 	.word	0x00000005
        /*0210*/ 	.word	0x00000000
        /*0214*/ 	.short	0x0101
        /*0216*/ 	.byte	0x3f
	.zero		1


	//   ....[25]....
        /*0218*/ 	.word	0x00001e70
        /*021c*/ 	.word	0x00000003
        /*0220*/ 	.word	0x00000000
        /*0224*/ 	.short	0x0101
        /*0226*/ 	.byte	0x3f
	.zero		1


	//   ....[26]....
        /*0228*/ 	.word	0x00005350
        /*022c*/ 	.word	0x00000017
        /*0230*/ 	.word	0x00000048
        /*0234*/ 	.short	0x010a
        /*0236*/ 	.byte	0x3f
	.zero		1


	//   ....[27]....
        /*0238*/ 	.word	0x000056c0
        /*023c*/ 	.word	0x00000003
        /*0240*/ 	.word	0x000000a8
        /*0244*/ 	.short	0x0101
        /*0246*/ 	.byte	0x3f
	.zero		1


	//   ....[28]....
        /*0248*/ 	.word	0x00005e20
        /*024c*/ 	.word	0x00000007
        /*0250*/ 	.word	0x00000000
        /*0254*/ 	.short	0x010a
        /*0256*/ 	.byte	0x3f
	.zero		1


	//   ....[29]....
        /*0258*/ 	.word	0x00005ea0
        /*025c*/ 	.word	0x00000008
        /*0260*/ 	.word	0x00000000
        /*0264*/ 	.short	0x010a
        /*0266*/ 	.byte	0x3f
	.zero		1


	//   ....[30]....
        /*0268*/ 	.word	0x00005f30
        /*026c*/ 	.word	0x00000009
        /*0270*/ 	.word	0x00000000
        /*0274*/ 	.short	0x010a
        /*0276*/ 	.byte	0x3f
	.zero		1


	//   ....[31]....
        /*0278*/ 	.word	0x00005fc0
        /*027c*/ 	.word	0x00000008
        /*0280*/ 	.word	0x00000000
        /*0284*/ 	.short	0x010a
        /*0286*/ 	.byte	0x3f
	.zero		1


	//   ....[32]....
        /*0288*/ 	.word	0x00006050
        /*028c*/ 	.word	0x00000009
        /*0290*/ 	.word	0x00000000
        /*0294*/ 	.short	0x010a
        /*0296*/ 	.byte	0x3f
	.zero		1


	//   ....[33]....
        /*0298*/ 	.word	0x000060e0
        /*029c*/ 	.word	0x00000008
        /*02a0*/ 	.word	0x00000000
        /*02a4*/ 	.short	0x010a
        /*02a6*/ 	.byte	0x3f
	.zero		1


	//   ....[34]....
        /*02a8*/ 	.word	0x00006170
        /*02ac*/ 	.word	0x00000009
        /*02b0*/ 	.word	0x00000000
        /*02b4*/ 	.short	0x010a
        /*02b6*/ 	.byte	0x3f
	.zero		1


	//   ....[35]....
        /*02b8*/ 	.word	0x00006200
        /*02bc*/ 	.word	0x00000006
        /*02c0*/ 	.word	0x00000000
        /*02c4*/ 	.short	0x010a
        /*02c6*/ 	.byte	0x3f
	.zero		1


	//   ....[36]....
        /*02c8*/ 	.word	0x00006290
        /*02cc*/ 	.word	0x00000003
        /*02d0*/ 	.word	0x00000000
        /*02d4*/ 	.short	0x010a
        /*02d6*/ 	.byte	0x3f
	.zero		1


	//   ....[37]....
        /*02d8*/ 	.word	0x000062f0
        /*02dc*/ 	.word	0x00000003
        /*02e0*/ 	.word	0x00000000
        /*02e4*/ 	.short	0x010a
        /*02e6*/ 	.byte	0x3f
	.zero		1


	//   ....[38]....
        /*02e8*/ 	.word	0x00006340
        /*02ec*/ 	.word	0x00000005
        /*02f0*/ 	.word	0x00000000
        /*02f4*/ 	.short	0x010a
        /*02f6*/ 	.byte	0x3f
	.zero		1


	//   ....[39]....
        /*02f8*/ 	.word	0x00006410
        /*02fc*/ 	.word	0x00000017
        /*0300*/ 	.word	0x00000048
        /*0304*/ 	.short	0x010a
        /*0306*/ 	.byte	0x3f
	.zero		1


	//   ....[40]....
        /*0308*/ 	.word	0x000064e0
        /*030c*/ 	.word	0x00000007
        /*0310*/ 	.word	0x00000000
        /*0314*/ 	.short	0x010a
        /*0316*/ 	.byte	0x3f
	.zero		1


	//   ....[41]....
        /*0318*/ 	.word	0x00006530
        /*031c*/ 	.word	0x00000008
        /*0320*/ 	.word	0x00000000
        /*0324*/ 	.short	0x010a
        /*0326*/ 	.byte	0x3f
	.zero		1


	//   ....[42]....
        /*0328*/ 	.word	0x00006580
        /*032c*/ 	.word	0x00000009
        /*0330*/ 	.word	0x00000000
        /*0334*/ 	.short	0x010a
        /*0336*/ 	.byte	0x3f
	.zero		1


	//   ....[43]....
        /*0338*/ 	.word	0x000065d0
        /*033c*/ 	.word	0x00000008
        /*0340*/ 	.word	0x00000000
        /*0344*/ 	.short	0x010a
        /*0346*/ 	.byte	0x3f
	.zero		1


	//   ....[44]....
        /*0348*/ 	.word	0x00006620
        /*034c*/ 	.word	0x00000009
        /*0350*/ 	.word	0x00000000
        /*0354*/ 	.short	0x010a
        /*0356*/ 	.byte	0x3f
	.zero		1


	//   ....[45]....
        /*0358*/ 	.word	0x00006670
        /*035c*/ 	.word	0x00000008
        /*0360*/ 	.word	0x00000000
        /*0364*/ 	.short	0x010a
        /*0366*/ 	.byte	0x3f
	.zero		1


	//   ....[46]....
        /*0368*/ 	.word	0x000066c0
        /*036c*/ 	.word	0x00000009
        /*0370*/ 	.word	0x00000000
        /*0374*/ 	.short	0x010a
        /*0376*/ 	.byte	0x3f
	.zero		1


	//   ....[47]....
        /*0378*/ 	.word	0x00006710
        /*037c*/ 	.word	0x00000006
        /*0380*/ 	.word	0x00000000
        /*0384*/ 	.short	0x010a
        /*0386*/ 	.byte	0x3f
	.zero		1


	//----- nvinfo : EIATTR_NUM_MBARRIERS
	.align		4
.L_35:
        /*0388*/ 	.byte	0x03, 0x38
        /*038a*/ 	.short	0x0014


	//----- nvinfo : EIATTR_EXIT_INSTR_OFFSETS
	.align		4
        /*038c*/ 	.byte	0x04, 0x1c
        /*038e*/ 	.short	(.L_37 - .L_36)


	//   ....[0]....
.L_36:
        /*0390*/ 	.word	0x00000a40


	//   ....[1]....
        /*0394*/ 	.word	0x00001250


	//   ....[2]....
        /*0398*/ 	.word	0x00004a60


	//   ....[3]....
        /*039c*/ 	.word	0x00004fc0


	//   ....[4]....
        /*03a0*/ 	.word	0x000062e0


	//----- nvinfo : EIATTR_MAX_THREADS
	.align		4
.L_37:
        /*03a4*/ 	.byte	0x04, 0x05
        /*03a6*/ 	.short	(.L_39 - .L_38)
.L_38:
        /*03a8*/ 	.word	0x00000180
        /*03ac*/ 	.word	0x00000001
        /*03b0*/ 	.word	0x00000001


	//----- nvinfo : EIATTR_CRS_STACK_SIZE
	.align		4
.L_39:
        /*03b4*/ 	.byte	0x04, 0x1e
        /*03b6*/ 	.short	(.L_41 - .L_40)
.L_40:
        /*03b8*/ 	.word	0x00000000


	//----- nvinfo : EIATTR_CBANK_PARAM_SIZE
	.align		4
.L_41:
        /*03bc*/ 	.byte	0x03, 0x19
        /*03be*/ 	.short	0x0470


	//----- nvinfo : EIATTR_PARAM_CBANK
	.align		4
        /*03c0*/ 	.byte	0x04, 0x0a
        /*03c2*/ 	.short	(.L_43 - .L_42)
	.align		4
.L_42:
        /*03c4*/ 	.word	index@(.nv.constant0._ZN7cutlass13device_kernelINS_4gemm6kernel13GemmUniversalIN4cute5tupleIJiiiiEEENS1_10collective13CollectiveMmaINS1_34MainloopSm90TmaGmmaWarpSpecializedILi9ENS5_IJNS4_1CILi4EEENSA_ILi1EEESC_EEENS1_35KernelTmaWarpSpecializedCooperativeEEENS5_IJNSA_ILi128EEENSA_ILi64EEENSA_ILi32EEEEEENS_10tfloat32_tENS5_IJlSC_lEEESK_SL_NS4_8TiledMMAINS4_8MMA_AtomIJNS4_4SM904GMMA29MMA_64x64x8_F32TF32TF32_SS_TNILNSP_7ScaleInE1ELSR_1EEEEEENS4_6LayoutINS5_IJNSA_ILi2EEESC_SC_EEENS5_IJSC_NSA_ILi0EEESX_EEEEENS5_IJNS4_10UnderscoreES10_S10_EEEEENS4_13SM90_TMA_LOADENS4_14ComposedLayoutINS4_7SwizzleILi3ELi4ELi3EEENS4_18smem_ptr_flag_bitsILi32EEENSU_INS5_IJNSA_ILi8EEESI_EEENS5_IJSI_SC_EEEEEEEvNS4_8identityENS4_23SM90_TMA_LOAD_MULTICASTES1D_vS1E_EENS_8epilogue10collective6detail29Sm90TmaWarpSpecializedAdapterINS1I_15DefaultEpilogueISK_SL_SL_NS1H_6thread17LinearCombinationISK_Li1EffLNS1M_9ScaleType4KindE0ELNS_15FloatRoundStyleE2ESK_EENS1_15EpilogueDefaultEEEEEvvEEEEvNT_6ParamsE)
        /*03c8*/ 	.short	0x0210
        /*03ca*/ 	.short	0x0470


	//----- nvinfo : EIATTR_SW_WAR
	.align		4
.L_43:
        /*03cc*/ 	.byte	0x04, 0x36
        /*03ce*/ 	.short	(.L_45 - .L_44)
.L_44:
        /*03d0*/ 	.word	0x00000008
.L_45:


//--------------------- .nv.callgraph             --------------------------
	.section	.nv.callgraph,"",@"SHT_CUDA_CALLGRAPH"
	.align	4
	.sectionentsize	8
	.align		4
        /*0000*/ 	.word	0x00000000
	.align		4
        /*0004*/ 	.word	0xffffffff
	.align		4
        /*0008*/ 	.word	index@(_ZN7cutlass13device_kernelINS_4gemm6kernel13GemmUniversalIN4cute5tupleIJiiiiEEENS1_10collective13CollectiveMmaINS1_34MainloopSm90TmaGmmaWarpSpecializedILi9ENS5_IJNS4_1CILi4EEENSA_ILi1EEESC_EEENS1_35KernelTmaWarpSpecializedCooperativeEEENS5_IJNSA_ILi128EEENSA_ILi64EEENSA_ILi32EEEEEENS_10tfloat32_tENS5_IJlSC_lEEESK_SL_NS4_8TiledMMAINS4_8MMA_AtomIJNS4_4SM904GMMA29MMA_64x64x8_F32TF32TF32_SS_TNILNSP_7ScaleInE1ELSR_1EEEEEENS4_6LayoutINS5_IJNSA_ILi2EEESC_SC_EEENS5_IJSC_NSA_ILi0EEESX_EEEEENS5_IJNS4_10UnderscoreES10_S10_EEEEENS4_13SM90_TMA_LOADENS4_14ComposedLayoutINS4_7SwizzleILi3ELi4ELi3EEENS4_18smem_ptr_flag_bitsILi32EEENSU_INS5_IJNSA_ILi8EEESI_EEENS5_IJSI_SC_EEEEEEEvNS4_8identityENS4_23SM90_TMA_LOAD_MULTICASTES1D_vS1E_EENS_8epilogue10collective6detail29Sm90TmaWarpSpecializedAdapterINS1I_15DefaultEpilogueISK_SL_SL_NS1H_6thread17LinearCombinationISK_Li1EffLNS1M_9ScaleType4KindE0ELNS_15FloatRoundStyleE2ESK_EENS1_15EpilogueDefaultEEEEEvvEEEEvNT_6ParamsE)
	.align		4
        /*000c*/ 	.word	index@(__assertfail)
	.align		4
        /*0010*/ 	.word	0x00000000
	.align		4
        /*0014*/ 	.word	0xfffffffe
	.align		4
        /*0018*/ 	.word	0x00000000
	.align		4
        /*001c*/ 	.word	0xfffffffd
	.align		4
        /*0020*/ 	.word	0x00000000
	.align		4
        /*0024*/ 	.word	0xfffffffc


//--------------------- .nv.constant4             --------------------------
	.section	.nv.constant4,"a",@progbits
	.align	8
	.align		8
.nv.constant4:
        /*0000*/ 	.dword	__assertfail
	.align		8
        /*0008*/ 	.dword	__unnamed_1
	.align		8
        /*0010*/ 	.dword	_ZN40_INTERNAL_f377788d_4_k_cu_dd5e4ada_270544cuda3std3__45__cpo5beginE
	.align		8
        /*0018*/ 	.dword	_ZN40_INTERNAL_f377788d_4_k_cu_dd5e4ada_270544cuda3std3__45__cpo3endE
	.align		8
        /*0020*/ 	.dword	_ZN40_INTERNAL_f377788d_4_k_cu_dd5e4ada_270544cuda3std3__45__cpo6cbeginE
	.align		8
        /*0028*/ 	.dword	_ZN40_INTERNAL_f377788d_4_k_cu_dd5e4ada_270544cuda3std3__45__cpo4cendE
	.align		8
        /*0030*/ 	.dword	_ZN40_INTERNAL_f377788d_4_k_cu_dd5e4ada_270544cuda3std3__442_GLOBAL__N__f377788d_4_k_cu_dd5e4ada_270546ignoreE
	.align		8
        /*0038*/ 	.dword	_ZN40_INTERNAL_f377788d_4_k_cu_dd5e4ada_270544cuda3std3__419piecewise_constructE
	.align		8
        /*0040*/ 	.dword	_ZN40_INTERNAL_f377788d_4_k_cu_dd5e4ada_270544cuda3std3__48in_placeE
	.align		8
        /*0048*/ 	.dword	_ZN40_INTERNAL_f377788d_4_k_cu_dd5e4ada_270544cuda3std6ranges3__45__cpo4swapE
	.align		8
        /*0050*/ 	.dword	_ZN40_INTERNAL_f377788d_4_k_cu_dd5e4ada_270544cuda3std6ranges3__45__cpo9iter_moveE
	.align		8
        /*0058*/ 	.dword	_ZN40_INTERNAL_f377788d_4_k_cu_dd5e4ada_270544cute7productE
	.align		8
        /*0060*/ 	.dword	_ZN40_INTERNAL_f377788d_4_k_cu_dd5e4ada_270544cute1_E
	.align		8
        /*0068*/ 	.dword	$str$22
	.align		8
        /*0070*/ 	.dword	$str$23


//--------------------- .text._ZN7cutlass13device_kernelINS_4gemm6kernel13GemmUniversalIN4cute5tupleIJiiiiEEENS1_10collective13CollectiveMmaINS1_34MainloopSm90TmaGmmaWarpSpecializedILi9ENS5_IJNS4_1CILi4EEENSA_ILi1EEESC_EEENS1_35KernelTmaWarpSpecializedCooperativeEEENS5_IJNSA_ILi128EEENSA_ILi64EEENSA_ILi32EEEEEENS_10tfloat32_tENS5_IJlSC_lEEESK_SL_NS4_8TiledMMAINS4_8MMA_AtomIJNS4_4SM904GMMA29MMA_64x64x8_F32TF32TF32_SS_TNILNSP_7ScaleInE1ELSR_1EEEEEENS4_6LayoutINS5_IJNSA_ILi2EEESC_SC_EEENS5_IJSC_NSA_ILi0EEESX_EEEEENS5_IJNS4_10UnderscoreES10_S10_EEEEENS4_13SM90_TMA_LOADENS4_14ComposedLayoutINS4_7SwizzleILi3ELi4ELi3EEENS4_18smem_ptr_flag_bitsILi32EEENSU_INS5_IJNSA_ILi8EEESI_EEENS5_IJSI_SC_EEEEEEEvNS4_8identityENS4_23SM90_TMA_LOAD_MULTICASTES1D_vS1E_EENS_8epilogue10collective6detail29Sm90TmaWarpSpecializedAdapterINS1I_15DefaultEpilogueISK_SL_SL_NS1H_6thread17LinearCombinationISK_Li1EffLNS1M_9ScaleType4KindE0ELNS_15FloatRoundStyleE2ESK_EENS1_15EpilogueDefaultEEEEEvvEEEEvNT_6ParamsE --------------------------
	.section	.text._ZN7cutlass13device_kernelINS_4gemm6kernel13GemmUniversalIN4cute5tupleIJiiiiEEENS1_10collective13CollectiveMmaINS1_34MainloopSm90TmaGmmaWarpSpecializedILi9ENS5_IJNS4_1CILi4EEENSA_ILi1EEESC_EEENS1_35KernelTmaWarpSpecializedCooperativeEEENS5_IJNSA_ILi128EEENSA_ILi64EEENSA_ILi32EEEEEENS_10tfloat32_tENS5_IJlSC_lEEESK_SL_NS4_8TiledMMAINS4_8MMA_AtomIJNS4_4SM904GMMA29MMA_64x64x8_F32TF32TF32_SS_TNILNSP_7ScaleInE1ELSR_1EEEEEENS4_6LayoutINS5_IJNSA_ILi2EEESC_SC_EEENS5_IJSC_NSA_ILi0EEESX_EEEEENS5_IJNS4_10UnderscoreES10_S10_EEEEENS4_13SM90_TMA_LOADENS4_14ComposedLayoutINS4_7SwizzleILi3ELi4ELi3EEENS4_18smem_ptr_flag_bitsILi32EEENSU_INS5_IJNSA_ILi8EEESI_EEENS5_IJSI_SC_EEEEEEEvNS4_8identityENS4_23SM90_TMA_LOAD_MULTICASTES1D_vS1E_EENS_8epilogue10collective6detail29Sm90TmaWarpSpecializedAdapterINS1I_15DefaultEpilogueISK_SL_SL_NS1H_6thread17LinearCombinationISK_Li1EffLNS1M_9ScaleType4KindE0ELNS_15FloatRoundStyleE2ESK_EENS1_15EpilogueDefaultEEEEEvvEEEEvNT_6ParamsE,"ax",@progbits
	.align	128
.text._ZN7cutlass13device_kernelINS_4gemm6kernel13GemmUniversalIN4cute5tupleIJiiiiEEENS1_10collective13CollectiveMmaINS1_34MainloopSm90TmaGmmaWarpSpecializedILi9ENS5_IJNS4_1CILi4EEENSA_ILi1EEESC_EEENS1_35KernelTmaWarpSpecializedCooperativeEEENS5_IJNSA_ILi128EEENSA_ILi64EEENSA_ILi32EEEEEENS_10tfloat32_tENS5_IJlSC_lEEESK_SL_NS4_8TiledMMAINS4_8MMA_AtomIJNS4_4SM904GMMA29MMA_64x64x8_F32TF32TF32_SS_TNILNSP_7ScaleInE1ELSR_1EEEEEENS4_6LayoutINS5_IJNSA_ILi2EEESC_SC_EEENS5_IJSC_NSA_ILi0EEESX_EEEEENS5_IJNS4_10UnderscoreES10_S10_EEEEENS4_13SM90_TMA_LOADENS4_14ComposedLayoutINS4_7SwizzleILi3ELi4ELi3EEENS4_18smem_ptr_flag_bitsILi32EEENSU_INS5_IJNSA_ILi8EEESI_EEENS5_IJSI_SC_EEEEEEEvNS4_8identityENS4_23SM90_TMA_LOAD_MULTICASTES1D_vS1E_EENS_8epilogue10collective6detail29Sm90TmaWarpSpecializedAdapterINS1I_15DefaultEpilogueISK_SL_SL_NS1H_6thread17LinearCombinationISK_Li1EffLNS1M_9ScaleType4KindE0ELNS_15FloatRoundStyleE2ESK_EENS1_15EpilogueDefaultEEEEEvvEEEEvNT_6ParamsE:
        .type           _ZN7cutlass13device_kernelINS_4gemm6kernel13GemmUniversalIN4cute5tupleIJiiiiEEENS1_10collective13CollectiveMmaINS1_34MainloopSm90TmaGmmaWarpSpecializedILi9ENS5_IJNS4_1CILi4EEENSA_ILi1EEESC_EEENS1_35KernelTmaWarpSpecializedCooperativeEEENS5_IJNSA_ILi128EEENSA_ILi64EEENSA_ILi32EEEEEENS_10tfloat32_tENS5_IJlSC_lEEESK_SL_NS4_8TiledMMAINS4_8MMA_AtomIJNS4_4SM904GMMA29MMA_64x64x8_F32TF32TF32_SS_TNILNSP_7ScaleInE1ELSR_1EEEEEENS4_6LayoutINS5_IJNSA_ILi2EEESC_SC_EEENS5_IJSC_NSA_ILi0EEESX_EEEEENS5_IJNS4_10UnderscoreES10_S10_EEEEENS4_13SM90_TMA_LOADENS4_14ComposedLayoutINS4_7SwizzleILi3ELi4ELi3EEENS4_18smem_ptr_flag_bitsILi32EEENSU_INS5_IJNSA_ILi8EEESI_EEENS5_IJSI_SC_EEEEEEEvNS4_8identityENS4_23SM90_TMA_LOAD_MULTICASTES1D_vS1E_EENS_8epilogue10collective6detail29Sm90TmaWarpSpecializedAdapterINS1I_15DefaultEpilogueISK_SL_SL_NS1H_6thread17LinearCombinationISK_Li1EffLNS1M_9ScaleType4KindE0ELNS_15FloatRoundStyleE2ESK_EENS1_15EpilogueDefaultEEEEEvvEEEEvNT_6ParamsE,@function
        .size           _ZN7cutlass13device_kernelINS_4gemm6kernel13GemmUniversalIN4cute5tupleIJiiiiEEENS1_10collective13CollectiveMmaINS1_34MainloopSm90TmaGmmaWarpSpecializedILi9ENS5_IJNS4_1CILi4EEENSA_ILi1EEESC_EEENS1_35KernelTmaWarpSpecializedCooperativeEEENS5_IJNSA_ILi128EEENSA_ILi64EEENSA_ILi32EEEEEENS_10tfloat32_tENS5_IJlSC_lEEESK_SL_NS4_8TiledMMAINS4_8MMA_AtomIJNS4_4SM904GMMA29MMA_64x64x8_F32TF32TF32_SS_TNILNSP_7ScaleInE1ELSR_1EEEEEENS4_6LayoutINS5_IJNSA_ILi2EEESC_SC_EEENS5_IJSC_NSA_ILi0EEESX_EEEEENS5_IJNS4_10UnderscoreES10_S10_EEEEENS4_13SM90_TMA_LOADENS4_14ComposedLayoutINS4_7SwizzleILi3ELi4ELi3EEENS4_18smem_ptr_flag_bitsILi32EEENSU_INS5_IJNSA_ILi8EEESI_EEENS5_IJSI_SC_EEEEEEEvNS4_8identityENS4_23SM90_TMA_LOAD_MULTICASTES1D_vS1E_EENS_8epilogue10collective6detail29Sm90TmaWarpSpecializedAdapterINS1I_15DefaultEpilogueISK_SL_SL_NS1H_6thread17LinearCombinationISK_Li1EffLNS1M_9ScaleType4KindE0ELNS_15FloatRoundStyleE2ESK_EENS1_15EpilogueDefaultEEEEEvvEEEEvNT_6ParamsE,(.L_x_146 - _ZN7cutlass13device_kernelINS_4gemm6kernel13GemmUniversalIN4cute5tupleIJiiiiEEENS1_10collective13CollectiveMmaINS1_34MainloopSm90TmaGmmaWarpSpecializedILi9ENS5_IJNS4_1CILi4EEENSA_ILi1EEESC_EEENS1_35KernelTmaWarpSpecializedCooperativeEEENS5_IJNSA_ILi128EEENSA_ILi64EEENSA_ILi32EEEEEENS_10tfloat32_tENS5_IJlSC_lEEESK_SL_NS4_8TiledMMAINS4_8MMA_AtomIJNS4_4SM904GMMA29MMA_64x64x8_F32TF32TF32_SS_TNILNSP_7ScaleInE1ELSR_1EEEEEENS4_6LayoutINS5_IJNSA_ILi2EEESC_SC_EEENS5_IJSC_NSA_ILi0EEESX_EEEEENS5_IJNS4_10UnderscoreES10_S10_EEEEENS4_13SM90_TMA_LOADENS4_14ComposedLayoutINS4_7SwizzleILi3ELi4ELi3EEENS4_18smem_ptr_flag_bitsILi32EEENSU_INS5_IJNSA_ILi8EEESI_EEENS5_IJSI_SC_EEEEEEEvNS4_8identityENS4_23SM90_TMA_LOAD_MULTICASTES1D_vS1E_EENS_8epilogue10collective6detail29Sm90TmaWarpSpecializedAdapterINS1I_15DefaultEpilogueISK_SL_SL_NS1H_6thread17LinearCombinationISK_Li1EffLNS1M_9ScaleType4KindE0ELNS_15FloatRoundStyleE2ESK_EENS1_15EpilogueDefaultEEEEEvvEEEEvNT_6ParamsE)
        .other          _ZN7cutlass13device_kernelINS_4gemm6kernel13GemmUniversalIN4cute5tupleIJiiiiEEENS1_10collective13CollectiveMmaINS1_34MainloopSm90TmaGmmaWarpSpecializedILi9ENS5_IJNS4_1CILi4EEENSA_ILi1EEESC_EEENS1_35KernelTmaWarpSpecializedCooperativeEEENS5_IJNSA_ILi128EEENSA_ILi64EEENSA_ILi32EEEEEENS_10tfloat32_tENS5_IJlSC_lEEESK_SL_NS4_8TiledMMAINS4_8MMA_AtomIJNS4_4SM904GMMA29MMA_64x64x8_F32TF32TF32_SS_TNILNSP_7ScaleInE1ELSR_1EEEEEENS4_6LayoutINS5_IJNSA_ILi2EEESC_SC_EEENS5_IJSC_NSA_ILi0EEESX_EEEEENS5_IJNS4_10UnderscoreES10_S10_EEEEENS4_13SM90_TMA_LOADENS4_14ComposedLayoutINS4_7SwizzleILi3ELi4ELi3EEENS4_18smem_ptr_flag_bitsILi32EEENSU_INS5_IJNSA_ILi8EEESI_EEENS5_IJSI_SC_EEEEEEEvNS4_8identityENS4_23SM90_TMA_LOAD_MULTICASTES1D_vS1E_EENS_8epilogue10collective6detail29Sm90TmaWarpSpecializedAdapterINS1I_15DefaultEpilogueISK_SL_SL_NS1H_6thread17LinearCombinationISK_Li1EffLNS1M_9ScaleType4KindE0ELNS_15FloatRoundStyleE2ESK_EENS1_15EpilogueDefaultEEEEEvvEEEEvNT_6ParamsE,@"STO_CUDA_ENTRY STV_DEFAULT"
_ZN7cutlass13device_kernelINS_4gemm6kernel13GemmUniversalIN4cute5tupleIJiiiiEEENS1_10collective13CollectiveMmaINS1_34MainloopSm90TmaGmmaWarpSpecializedILi9ENS5_IJNS4_1CILi4EEENSA_ILi1EEESC_EEENS1_35KernelTmaWarpSpecializedCooperativeEEENS5_IJNSA_ILi128EEENSA_ILi64EEENSA_ILi32EEEEEENS_10tfloat32_tENS5_IJlSC_lEEESK_SL_NS4_8TiledMMAINS4_8MMA_AtomIJNS4_4SM904GMMA29MMA_64x64x8_F32TF32TF32_SS_TNILNSP_7ScaleInE1ELSR_1EEEEEENS4_6LayoutINS5_IJNSA_ILi2EEESC_SC_EEENS5_IJSC_NSA_ILi0EEESX_EEEEENS5_IJNS4_10UnderscoreES10_S10_EEEEENS4_13SM90_TMA_LOADENS4_14ComposedLayoutINS4_7SwizzleILi3ELi4ELi3EEENS4_18smem_ptr_flag_bitsILi32EEENSU_INS5_IJNSA_ILi8EEESI_EEENS5_IJSI_SC_EEEEEEEvNS4_8identityENS4_23SM90_TMA_LOAD_MULTICASTES1D_vS1E_EENS_8epilogue10collective6detail29Sm90TmaWarpSpecializedAdapterINS1I_15DefaultEpilogueISK_SL_SL_NS1H_6thread17LinearCombinationISK_Li1EffLNS1M_9ScaleType4KindE0ELNS_15FloatRoundStyleE2ESK_EENS1_15EpilogueDefaultEEEEEvvEEEEvNT_6ParamsE:
[----:B------:R-:W0:Y:S01]  /*0000*/  LDC R1, c[0x0][0x28] ;  /* 0x00000a00ff017b82 */ /* 0x000e220000000800 */
[----:B------:R-:W1:Y:S01]  /*0010*/  S2R R18, SR_TID.X ;  /* 0x0000000000127919 */ /* 0x000e620000002100 */
[----:B------:R-:W-:Y:S01]  /*0020*/  ELECT P0, URZ, PT ;  /* 0x00000000003f782f */ /* 0x000fe20003800000 */
[----:B------:R-:W-:Y:S01]  /*0030*/  BSSY B0, `(.L_x_0) ;  /* 0x000000f000007945 */ /* 0x000fe20003800000 */
[--C-:B-1----:R-:W-:Y:S02]  /*0040*/  SHF.R.U32.HI R0, RZ, 0x5, R18.reuse ;  /* 0x00000005ff007819 */ /* 0x102fe40000011612 */
[----:B------:R-:W-:-:S03]  /*0050*/  SHF.R.U32.HI R3, RZ, 0x7, R18 ;  /* 0x00000007ff037819 */ /* 0x000fc60000011612 */
[----:B------:R-:W1:Y:S04]  /*0060*/  SHFL.IDX PT, R2, R0, RZ, 0x1f ;  /* 0x00001fff00027589 */ /* 0x000e6800000e0000 */
[----:B------:R2:W3:Y:S01]  /*0070*/  SHFL.IDX PT, R5, R3, RZ, 0x1f ;  /* 0x00001fff03057589 */ /* 0x0004e200000e0000 */
[----:B-1----:R-:W-:-:S13]  /*0080*/  ISETP.NE.OR P0, PT, R2, RZ, !P0 ;  /* 0x000000ff0200720c */ /* 0x002fda0004705670 */
[----:B0-23--:R-:W-:Y:S05]  /*0090*/  @P0 BRA `(.L_x_1) ;  /* 0x0000000000200947 */ /* 0x00dfea0003800000 */
[----:B------:R-:W-:Y:S02]  /*00a0*/  ULDC.64 UR4, c[0x0][0x198] ;  /* 0x0000660000047ab9 */ /* 0x000fe40000000a00 */
[----:B------:R-:W-:Y:S02]  /*00b0*/  UIADD3 UR6, UP0, UR4, 0xf0, URZ ;  /* 0x000000f004067890 */ /* 0x000fe4000ff1e03f */
[----:B------:R-:W-:Y:S02]  /*00c0*/  UIADD3 UR4, UP1, UR4, 0x1f0, URZ ;  /* 0x000001f004047890 */ /* 0x000fe4000ff3e03f */
[----:B------:R-:W-:Y:S02]  /*00d0*/  UIADD3.X UR7, URZ, UR5, URZ, UP0, !UPT ;  /* 0x000000053f077290 */ /* 0x000fe400087fe43f */
[----:B------:R-:W-:-:S07]  /*00e0*/  UIADD3.X UR5, URZ, UR5, URZ, UP1, !UPT ;  /* 0x000000053f057290 */ /* 0x000fce0008ffe43f */
[----:B------:R0:W-:Y:S02]  /*00f0*/  UTMACCTL.PF [UR6] ;  /* 0x00000000060079b9 */ /* 0x0001e40008040000 */
[----:B------:R0:W-:Y:S02]  /*0100*/  UTMACCTL.PF [UR4] ;  /* 0x00000000040079b9 */ /* 0x0001e40008040000 */
[----:B0-----:R-:W-:Y:S01]  /*0110*/  NOP ;  /* 0x0000000000007918 */ /* 0x001fe20000000000 */
.L_x_1:
[----:B------:R-:W-:Y:S05]  /*0120*/  BSYNC B0 ;  /* 0x0000000000007941 */ /* 0x000fea0003800000 */
.L_x_0:
[----:B------:R-:W0:Y:S02]  /*0130*/  SHFL.IDX PT, R3, R0, RZ, 0x1f ;  /* 0x00001fff00037589 */ /* 0x000e2400000e0000 */
[----:B0-----:R-:W-:-:S13]  /*0140*/  ISETP.NE.AND P0, PT, R3, RZ, PT ;  /* 0x000000ff0300720c */ /* 0x001fda0003f05270 */
[----:B------:R-:W-:Y:S05]  /*0150*/  @P0 BRA `(.L_x_2) ;  /* 0x00000000008c0947 */ /* 0x000fea0003800000 */
[----:B------:R-:W-:Y:S01]  /*0160*/  ELECT P0, URZ, PT ;  /* 0x00000000003f782f */ /* 0x000fe20003800000 */
[----:B------:R-:W-:-:S12]  /*0170*/  BSSY B0, `(.L_x_2) ;  /* 0x0000021000007945 */ /* 0x000fd80003800000 */
[----:B------:R-:W-:Y:S05]  /*0180*/  @!P0 BRA `(.L_x_3) ;  /* 0x00000000007c8947 */ /* 0x000fea0003800000 */
[----:B------:R-:W0:Y:S01]  /*0190*/  S2UR UR8, SR_CgaCtaId ;  /* 0x00000000000879c3 */ /* 0x000e220000008800 */
[----:B------:R-:W-:Y:S01]  /*01a0*/  UMOV UR4, 0x400 ;  /* 0x0000040000047882 */ /* 0x000fe20000000000 */
[----:B------:R-:W-:Y:S01]  /*01b0*/  UMOV UR5, 0x1 ;  /* 0x0000000100057882 */ /* 0x000fe20000000000 */
[----:B------:R-:W-:Y:S02]  /*01c0*/  UMOV UR6, 0x8 ;  /* 0x0000000800067882 */ /* 0x000fe40000000000 */
[----:B------:R-:W-:-:S04]  /*01d0*/  UIADD3 UR6, -UR6, 0x100000, URZ ;  /* 0x0010000006067890 */ /* 0x000fc8000fffe13f */
[----:B------:R-:W-:Y:S02]  /*01e0*/  USHF.L.U32 UR7, UR6, 0xb, URZ ;  /* 0x0000000b06077899 */ /* 0x000fe4000800063f */
[----:B------:R-:W-:Y:S02]  /*01f0*/  USHF.L.U32 UR6, UR6, 0x1, URZ ;  /* 0x0000000106067899 */ /* 0x000fe4000800063f */
[----:B0-----:R-:W-:Y:S02]  /*0200*/  ULEA UR8, UR8, UR4, 0x18 ;  /* 0x0000000408087291 */ /* 0x001fe4000f8ec03f */
[----:B------:R-:W-:-:S04]  /*0210*/  UIADD3 UR4, -UR5, 0x100000, URZ ;  /* 0x0010000005047890 */ /* 0x000fc8000fffe13f */
[----:B------:R-:W-:Y:S02]  /*0220*/  USHF.L.U32 UR5, UR4, 0xb, URZ ;  /* 0x0000000b04057899 */ /* 0x000fe4000800063f */
[----:B------:R-:W-:Y:S01]  /*0230*/  USHF.L.U32 UR4, UR4, 0x1, URZ ;  /* 0x0000000104047899 */ /* 0x000fe2000800063f */
[----:B------:R-:W0:Y:S11]  /*0240*/  FENCE.VIEW.ASYNC.S ;  /* 0x00000000000073c6 */ /* 0x000e360000000000 */
[----:B0-----:R0:W1:Y:S01]  /*0250*/  SYNCS.EXCH.64 URZ, [UR8], UR4 ;  /* 0x00000004083f75b2 */ /* 0x0010620008000100 */
[----:B------:R0:W2:Y:S01]  /*0260*/  SYNCS.EXCH.64 URZ, [UR8+0x48], UR6 ;  /* 0x00004806083f75b2 */ /* 0x0000a20008000100 */
[----:B------:R0:W3:Y:S01]  /*0270*/  SYNCS.EXCH.64 URZ, [UR8+0x8], UR4 ;  /* 0x00000804083f75b2 */ /* 0x0000e20008000100 */
[----:B------:R0:W4:Y:S01]  /*0280*/  SYNCS.EXCH.64 URZ, [UR8+0x50], UR6 ;  /* 0x00005006083f75b2 */ /* 0x0001220008000100 */
[----:B------:R0:W0:Y:S01]  /*0290*/  SYNCS.EXCH.64 URZ, [UR8+0x10], UR4 ;  /* 0x00001004083f75b2 */ /* 0x0000220008000100 */
        /* <DEDUP_REMOVED lines=13> */
[----:B------:R-:W-:Y:S01]  /*0370*/  NOP ;  /* 0x0000000000007918 */ /* 0x000fe20000000000 */
.L_x_3:
[----:B0-----:R-:W-:Y:S05]  /*0380*/  BSYNC B0 ;  /* 0x0000000000007941 */ /* 0x001fea0003800000 */
.L_x_2:
[----:B------:R-:W-:Y:S01]  /*0390*/  SHF.R.S32.HI R7, RZ, 0x1f, R18 ;  /* 0x0000001fff077819 */ /* 0x000fe20000011412 */
[----:B------:R-:W0:Y:S01]  /*03a0*/  SHFL.IDX PT, R0, R0, RZ, 0x1f ;  /* 0x00001fff00007589 */ /* 0x000e2200000e0000 */
[----:B------:R-:W5:Y:S01]  /*03b0*/  S2UR UR8, SR_CTAID.X ;  /* 0x00000000000879c3 */ /* 0x000f620000002500 */
[----:B------:R-:W-:Y:S02]  /*03c0*/  ELECT P0, URZ, PT ;  /* 0x00000000003f782f */ /* 0x000fe40003800000 */
[----:B------:R-:W-:Y:S01]  /*03d0*/  LEA.HI R7, R7, R18, RZ, 0x7 ;  /* 0x0000001207077211 */ /* 0x000fe200078f38ff */
[----:B------:R-:W1:Y:S01]  /*03e0*/  S2R R4, SR_CTAID.Y ;  /* 0x0000000000047919 */ /* 0x000e620000002600 */
[----:B------:R-:W-:Y:S01]  /*03f0*/  SHF.R.S32.HI R8, RZ, 0x1f, R3 ;  /* 0x0000001fff087819 */ /* 0x000fe20000011403 */
[----:B------:R-:W-:Y:S01]  /*0400*/  ULDC UR4, c[0x0][0x150] ;  /* 0x0000540000047ab9 */ /* 0x000fe20000000800 */
[----:B------:R-:W-:Y:S01]  /*0410*/  LOP3.LUT R7, R7, 0xffffff80, RZ, 0xc0, !PT ;  /* 0xffffff8007077812 */ /* 0x000fe200078ec0ff */
[----:B------:R-:W-:Y:S01]  /*0420*/  NOP ;  /* 0x0000000000007918 */ /* 0x000fe20000000000 */
[----:B------:R-:W-:Y:S01]  /*0430*/  LEA.HI R8, R8, R3, RZ, 0x2 ;  /* 0x0000000308087211 */ /* 0x000fe200078f10ff */
[----:B------:R-:W2:Y:S01]  /*0440*/  LDC R10, c[0x0][0x144] ;  /* 0x00005100ff0a7b82 */ /* 0x000ea20000000800 */
[----:B------:R-:W-:Y:S01]  /*0450*/  NOP ;  /* 0x0000000000007918 */ /* 0x000fe20000000000 */
[----:B------:R-:W-:Y:S01]  /*0460*/  IMAD.IADD R6, R18, 0x1, -R7 ;  /* 0x0000000112067824 */ /* 0x000fe200078e0a07 */
[----:B------:R-:W-:Y:S01]  /*0470*/  LOP3.LUT R8, R8, 0x3ffffffc, RZ, 0xc0, !PT ;  /* 0x3ffffffc08087812 */ /* 0x000fe200078ec0ff */
[----:B------:R-:W-:Y:S01]  /*0480*/  IMAD.MOV.U32 R23, RZ, RZ, 0x1 ;  /* 0x00000001ff177424 */ /* 0x000fe200078e00ff */
[----:B------:R-:W-:-:S02]  /*0490*/  ISETP.NE.AND P3, PT, R5, RZ, PT ;  /* 0x000000ff0500720c */ /* 0x000fc40003f65270 */
[----:B------:R-:W-:Y:S01]  /*04a0*/  SHF.R.S32.HI R7, RZ, 0x1f, R6 ;  /* 0x0000001fff077819 */ /* 0x000fe20000011406 */
[----:B------:R-:W-:Y:S01]  /*04b0*/  IMAD.IADD R8, R3, 0x1, -R8 ;  /* 0x0000000103087824 */ /* 0x000fe200078e0a08 */
[----:B------:R-:W3:Y:S02]  /*04c0*/  LDC R12, c[0x0][0x140] ;  /* 0x00005000ff0c7b82 */ /* 0x000ee40000000800 */
[----:B------:R-:W-:Y:S02]  /*04d0*/  LEA.HI R7, R7, R6, RZ, 0x3 ;  /* 0x0000000607077211 */ /* 0x000fe400078f18ff */
[----:B0-----:R-:W-:Y:S02]  /*04e0*/  ISETP.NE.OR P0, PT, R0, RZ, !P0 ;  /* 0x000000ff0000720c */ /* 0x001fe40004705670 */
[--C-:B------:R-:W-:Y:S02]  /*04f0*/  SHF.R.S32.HI R0, RZ, 0x3, R7.reuse ;  /* 0x00000003ff007819 */ /* 0x100fe40000011407 */
[----:B------:R-:W-:-:S02]  /*0500*/  SHF.R.S32.HI R7, RZ, 0x1f, R7 ;  /* 0x0000001fff077819 */ /* 0x000fc40000011407 */
[----:B-----5:R-:W-:Y:S02]  /*0510*/  I2FP.F32.U32 R9, UR8 ;  /* 0x0000000800097c45 */ /* 0x020fe40008201000 */
[----:B------:R-:W-:-:S03]  /*0520*/  LEA.HI R7, R7, R0, RZ, 0x2 ;  /* 0x0000000007077211 */ /* 0x000fc600078f10ff */
[----:B------:R-:W-:Y:S01]  /*0530*/  FMUL R9, R9, UR4 ;  /* 0x0000000409097c20 */ /* 0x000fe20008400000 */
[----:B------:R-:W-:Y:S01]  /*0540*/  LOP3.LUT R7, R7, 0xfffffffc, RZ, 0xc0, !PT ;  /* 0xfffffffc07077812 */ /* 0x000fe200078ec0ff */
[----:B------:R-:W-:Y:S01]  /*0550*/  VOTEU.ALL UP0, P0 ;  /* 0x00000000003f7886 */ /* 0x000fe20000000000 */
[----:B-1----:R-:W-:Y:S01]  /*0560*/  I2FP.F32.U32 R11, R4 ;  /* 0x00000004000b7245 */ /* 0x002fe20000201000 */
[----:B------:R-:W-:Y:S01]  /*0570*/  ULDC UR4, c[0x0][0x154] ;  /* 0x0000550000047ab9 */ /* 0x000fe20000000800 */
[----:B------:R-:W-:Y:S01]  /*0580*/  VOTEU.ALL UP1, P0 ;  /* 0x00000000003f7886 */ /* 0x000fe20000020000 */
[----:B------:R-:W-:Y:S01]  /*0590*/  IMAD.IADD R7, R0, 0x1, -R7 ;  /* 0x0000000100077824 */ /* 0x000fe200078e0a07 */
[----:B------:R-:W0:Y:S01]  /*05a0*/  F2I.U32.TRUNC.NTZ R9, R9 ;  /* 0x0000000900097305 */ /* 0x000e22000020f000 */
[----:B------:R-:W1:Y:S01]  /*05b0*/  @!UP0 S2UR UR7, SR_CgaCtaId ;  /* 0x00000000000789c3 */ /* 0x000e620000008800 */
[----:B------:R-:W-:Y:S01]  /*05c0*/  @!UP0 UMOV UR6, 0x400 ;  /* 0x0000040000068882 */ /* 0x000fe20000000000 */
[----:B------:R-:W-:Y:S01]  /*05d0*/  IMAD R8, R8, 0x4, R7 ;  /* 0x0000000408087824 */ /* 0x000fe200078e0207 */
[----:B---3--:R-:W-:-:S04]  /*05e0*/  ISETP.EQ.U32.AND P2, PT, R12, 0x1, PT ;  /* 0x000000010c00780c */ /* 0x008fc80003f42070 */
[----:B------:R-:W-:-:S04]  /*05f0*/  SHF.R.S32.HI R3, RZ, 0x1f, R8 ;  /* 0x0000001fff037819 */ /* 0x000fc80000011408 */
[----:B------:R-:W-:Y:S01]  /*0600*/  LEA.HI R0, R3, R8, RZ, 0x2 ;  /* 0x0000000803007211 */ /* 0x000fe200078f10ff */
[----:B0-----:R-:W-:-:S03]  /*0610*/  IMAD.MOV R7, RZ, RZ, -R9 ;  /* 0x000000ffff077224 */ /* 0x001fc600078e0a09 */
[----:B------:R-:W-:Y:S01]  /*0620*/  LOP3.LUT R9, R0, 0xfffffffc, RZ, 0xc0, !PT ;  /* 0xfffffffc00097812 */ /* 0x000fe200078ec0ff */
[----:B--2---:R-:W-:Y:S02]  /*0630*/  IMAD R3, R10, R7, UR8 ;  /* 0x000000080a037e24 */ /* 0x004fe4000f8e0207 */
[----:B------:R-:W-:Y:S02]  /*0640*/  FMUL R10, R11, UR4 ;  /* 0x000000040b0a7c20 */ /* 0x000fe40008400000 */
[C---:B------:R-:W-:Y:S01]  /*0650*/  IMAD.IADD R0, R8.reuse, 0x1, -R9 ;  /* 0x0000000108007824 */ /* 0x040fe200078e0a09 */
[----:B------:R-:W0:Y:S01]  /*0660*/  LDC R7, c[0x0][0x148] ;  /* 0x00005200ff077b82 */ /* 0x000e220000000800 */
[----:B------:R-:W-:Y:S01]  /*0670*/  SHF.R.S32.HI R9, RZ, 0x1f, R2 ;  /* 0x0000001fff097819 */ /* 0x000fe20000011402 */
[----:B------:R-:W-:Y:S01]  /*0680*/  IMAD.SHL.U32 R11, R8, 0x4, RZ ;  /* 0x00000004080b7824 */ /* 0x000fe200078e00ff */
[----:B------:R-:W-:Y:S01]  /*0690*/  UMOV UR4, 0x20 ;  /* 0x0000002000047882 */ /* 0x000fe20000000000 */
[----:B------:R-:W-:Y:S01]  /*06a0*/  ISETP.NE.AND P4, PT, R0, R3, PT ;  /* 0x000000030000720c */ /* 0x000fe20003f85270 */
[----:B------:R-:W2:Y:S01]  /*06b0*/  F2I.U32.TRUNC.NTZ R10, R10 ;  /* 0x0000000a000a7305 */ /* 0x000ea2000020f000 */
[----:B------:R-:W-:Y:S01]  /*06c0*/  LEA.HI R9, R9, R2, RZ, 0x2 ;  /* 0x0000000209097211 */ /* 0x000fe200078f10ff */
[----:B------:R-:W-:-:S04]  /*06d0*/  @!UP0 UIADD3 UR4, -UR4, 0x100000, URZ ;  /* 0x0010000004048890 */ /* 0x000fc8000fffe13f */
[----:B------:R-:W-:Y:S02]  /*06e0*/  @!UP0 USHF.L.U32 UR5, UR4, 0xb, URZ ;  /* 0x0000000b04058899 */ /* 0x000fe4000800063f */
[----:B------:R-:W-:Y:S01]  /*06f0*/  @!UP0 USHF.L.U32 UR4, UR4, 0x1, URZ ;  /* 0x0000000104048899 */ /* 0x000fe2000800063f */
[----:B------:R-:W-:Y:S01]  /*0700*/  LOP3.LUT R22, R8, 0xc, R11, 0x78, !PT ;  /* 0x0000000c08167812 */ /* 0x000fe200078e780b */
[----:B-1----:R-:W-:Y:S01]  /*0710*/  @!UP0 ULEA UR6, UR7, UR6, 0x18 ;  /* 0x0000000607068291 */ /* 0x002fe2000f8ec03f */
[----:B------:R-:W-:Y:S01]  /*0720*/  LOP3.LUT R9, R9, 0xfffffffc, RZ, 0xc0, !PT ;  /* 0xfffffffc09097812 */ /* 0x000fe200078ec0ff */
[----:B------:R-:W-:Y:S01]  /*0730*/  VOTEU.ALL UP0, P0 ;  /* 0x00000000003f7886 */ /* 0x000fe20000000000 */
[----:B------:R-:W-:Y:S01]  /*0740*/  LOP3.LUT P0, RZ, R6, 0x7, RZ, 0xc0, !PT ;  /* 0x0000000706ff7812 */ /* 0x000fe2000780c0ff */
[----:B------:R-:W-:Y:S02]  /*0750*/  VIADD R6, R5, 0xffffffff ;  /* 0xffffffff05067836 */ /* 0x000fe40000000000 */
[----:B------:R-:W-:Y:S01]  /*0760*/  IMAD.IADD R0, R2, 0x1, -R9 ;  /* 0x0000000102007824 */ /* 0x000fe200078e0a09 */
[----:B------:R-:W-:-:S02]  /*0770*/  ISETP.LT.U32.AND P0, PT, R22, 0x4, !P0 ;  /* 0x000000041600780c */ /* 0x000fc40004701070 */
[----:B------:R-:W-:Y:S01]  /*0780*/  @P4 SHF.R.S32.HI R9, RZ, 0x1f, R22 ;  /* 0x0000001fff094819 */ /* 0x000fe20000011416 */
[----:B--2---:R-:W-:Y:S01]  /*0790*/  IMAD.MOV R24, RZ, RZ, -R10 ;  /* 0x000000ffff187224 */ /* 0x004fe200078e0a0a */
[C---:B------:R-:W-:Y:S01]  /*07a0*/  ISETP.NE.AND P1, PT, R0.reuse, 0x3, PT ;  /* 0x000000030000780c */ /* 0x040fe20003f25270 */
[----:B------:R-:W1:Y:S02]  /*07b0*/  FENCE.VIEW.ASYNC.S ;  /* 0x00000000000073c6 */ /* 0x000e640000000000 */
[----:B-1----:R1:W2:Y:S01]  /*07c0*/  @!UP0 SYNCS.EXCH.64 URZ, [UR6+0xa0], UR4 ;  /* 0x0000a004063f85b2 */ /* 0x0022a20008000100 */
[----:B------:R-:W-:Y:S01]  /*07d0*/  @P4 LEA.HI R9, R9, R22, RZ, 0x2 ;  /* 0x0000001609094211 */ /* 0x000fe200078f10ff */
[----:B0-----:R-:W-:Y:S01]  /*07e0*/  IMAD R2, R7, R24, R4 ;  /* 0x0000001807027224 */ /* 0x001fe200078e0204 */
[----:B------:R-:W-:Y:S02]  /*07f0*/  ISETP.EQ.OR P1, PT, R0, RZ, !P1 ;  /* 0x000000ff0000720c */ /* 0x000fe40004f22670 */
[----:B------:R-:W-:-:S02]  /*0800*/  @P4 SHF.R.S32.HI R9, RZ, 0x2, R9 ;  /* 0x00000002ff094819 */ /* 0x000fc40000011409 */
[----:B------:R-:W-:Y:S02]  /*0810*/  ISETP.EQ.AND P1, PT, R5, RZ, P1 ;  /* 0x000000ff0500720c */ /* 0x000fe40000f22270 */
[----:B------:R-:W-:Y:S02]  /*0820*/  @P4 ISETP.NE.AND P5, PT, R9, R2, PT ;  /* 0x000000020900420c */ /* 0x000fe40003fa5270 */
[----:B------:R-:W-:Y:S02]  /*0830*/  ISETP.GE.U32.AND P6, PT, R6, 0x2, PT ;  /* 0x000000020600780c */ /* 0x000fe40003fc6070 */
[----:B------:R-:W-:Y:S02]  /*0840*/  SEL R2, RZ, 0x1, !P0 ;  /* 0x00000001ff027807 */ /* 0x000fe40004000000 */
[----:B------:R-:W-:Y:S01]  /*0850*/  @P4 SEL R23, RZ, 0x1, P5 ;  /* 0x00000001ff174807 */ /* 0x000fe20002800000 */
[----:B------:R1:W0:Y:S01]  /*0860*/  @!UP1 SYNCS.EXCH.64 URZ, [UR6+0xa8], UR4 ;  /* 0x0000a804063f95b2 */ /* 0x0002220008000100 */
[----:B------:R-:W-:Y:S01]  /*0870*/  SEL R19, RZ, 0x1, !P1 ;  /* 0x00000001ff137807 */ /* 0x000fe20004800000 */
[----:B------:R-:W-:Y:S01]  /*0880*/  NOP ;  /* 0x0000000000007918 */ /* 0x000fe20000000000 */
[----:B------:R-:W-:-:S02]  /*0890*/  LOP3.LUT R23, R23, R2, RZ, 0xc0, !PT ;  /* 0x0000000217177212 */ /* 0x000fc400078ec0ff */
[----:B------:R-:W-:Y:S01]  /*08a0*/  SEL R19, R19, 0x2, P6 ;  /* 0x0000000213137807 */ /* 0x000fe20003000000 */
[----:B-12---:R-:W-:Y:S06]  /*08b0*/  @!P2 BRA `(.L_x_4) ;  /* 0x000000000008a947 */ /* 0x006fec0003800000 */
[----:B0---4-:R-:W-:Y:S01]  /*08c0*/  UCGABAR_ARV ;  /* 0x00000000000079c7 */ /* 0x011fe20008000000 */
[----:B------:R-:W-:Y:S05]  /*08d0*/  BRA `(.L_x_5) ;  /* 0x0000000000047947 */ /* 0x000fea0003800000 */
.L_x_4:
[----:B0---4-:R-:W-:Y:S01]  /*08e0*/  NOP ;  /* 0x0000000000007918 */ /* 0x011fe20000000000 */
.L_x_5:
[----:B------:R-:W0:Y:S01]  /*08f0*/  LDC R2, c[0x0][0x65c] ;  /* 0x00019700ff027b82 */ /* 0x000e220000000800 */
[----:B------:R-:W-:Y:S02]  /*0900*/  IMAD.U32 R8, RZ, RZ, UR8 ;  /* 0x00000008ff087e24 */ /* 0x000fe4000f8e00ff */
[----:B------:R-:W-:Y:S01]  /*0910*/  IMAD.MOV.U32 R9, RZ, RZ, RZ ;  /* 0x000000ffff097224 */ /* 0x000fe200078e00ff */
[----:B0-----:R-:W-:-:S04]  /*0920*/  ISETP.NE.AND P1, PT, R2, 0x1, PT ;  /* 0x000000010200780c */ /* 0x001fc80003f25270 */
[----:B------:R-:W-:-:S09]  /*0930*/  P2R R5, PR, RZ, 0x2 ;  /* 0x00000002ff057803 */ /* 0x000fd20000000000 */
[----:B------:R-:W0:Y:S01]  /*0940*/  @P1 LDC R17, c[0x0][0x10] ;  /* 0x00000400ff111b82 */ /* 0x000e220000000800 */
[----:B------:R-:W-:Y:S02]  /*0950*/  @P1 IMAD.MOV.U32 R5, RZ, RZ, RZ ;  /* 0x000000ffff051224 */ /* 0x000fe400078e00ff */
[----:B------:R-:W-:-:S05]  /*0960*/  @P1 IMAD.MOV.U32 R13, RZ, RZ, RZ ;  /* 0x000000ffff0d1224 */ /* 0x000fca00078e00ff */
[----:B------:R-:W1:Y:S01]  /*0970*/  @!P1 LDC R11, c[0x0][0xc] ;  /* 0x00000300ff0b9b82 */ /* 0x000e620000000800 */
[----:B0-----:R-:W-:-:S04]  /*0980*/  @P1 IMAD.WIDE.U32 R16, R17, UR8, R4 ;  /* 0x0000000811101c25 */ /* 0x001fc8000f8e0004 */
[----:B------:R-:W-:Y:S02]  /*0990*/  @P1 IMAD.IADD R17, R17, 0x1, R13 ;  /* 0x0000000111111824 */ /* 0x000fe400078e020d */
[----:B-1----:R-:W-:-:S04]  /*09a0*/  @!P1 IMAD.WIDE.U32 R8, R4, R11, R8 ;  /* 0x0000000b04089225 */ /* 0x002fc800078e0008 */
[----:B------:R-:W-:Y:S02]  /*09b0*/  @!P1 IMAD.MOV.U32 R16, RZ, RZ, R8 ;  /* 0x000000ffff109224 */ /* 0x000fe400078e0008 */
[----:B------:R-:W-:Y:S01]  /*09c0*/  @!P1 IMAD.MOV.U32 R17, RZ, RZ, R9 ;  /* 0x000000ffff119224 */ /* 0x000fe200078e0009 */
[----:B------:R-:W-:Y:S06]  /*09d0*/  @!P2 BRA `(.L_x_6) ;  /* 0x00000000000ca947 */ /* 0x000fec0003800000 */
[----:B------:R-:W-:Y:S01]  /*09e0*/  UCGABAR_WAIT ;  /* 0x0000000000007dc7 */ /* 0x000fe20008000000 */
[----:B------:R-:W-:Y:S01]  /*09f0*/  CCTL.IVALL ;  /* 0x00000000ff00798f */ /* 0x000fe20002000000 */
[----:B------:R-:W-:Y:S05]  /*0a00*/  BRA `(.L_x_7) ;  /* 0x0000000000047947 */ /* 0x000fea0003800000 */
.L_x_6:
[----:B------:R-:W-:Y:S06]  /*0a10*/  BAR.SYNC.DEFER_BLOCKING 0x0 ;  /* 0x0000000000007b1d */ /* 0x000fec0000010000 */
.L_x_7:
[----:B------:R-:W-:Y:S05]  /*0a20*/  @!P3 BRA `(.L_x_8) ;  /* 0x000000400010b947 */ /* 0x000fea0003800000 */
[----:B------:R-:W-:-:S13]  /*0a30*/  ISETP.GT.U32.AND P0, PT, R6, 0x1, PT ;  /* 0x000000010600780c */ /* 0x000fda0003f04070 */
[----:B------:R-:W-:Y:S05]  /*0a40*/  @P0 EXIT ;  /* 0x000000000000094d */ /* 0x000fea0003800000 */
[----:B------:R-:W-:Y:S01]  /*0a50*/  ULDC.64 UR4, c[0x0][0x650] ;  /* 0x0001940000047ab9 */ /* 0x000fe20000000a00 */
[----:B------:R-:W-:Y:S01]  /*0a60*/  PRMT R0, RZ, 0x7610, R0 ;  /* 0x00007610ff007816 */ /* 0x000fe20000000000 */
[----:B------:R-:W-:Y:S01]  /*0a70*/  IMAD.MOV.U32 R60, RZ, RZ, -0x1 ;  /* 0xffffffffff3c7424 */ /* 0x000fe200078e00ff */
[----:B------:R-:W-:Y:S01]  /*0a80*/  ISETP.GE.U32.AND P0, PT, R16, UR4, PT ;  /* 0x0000000410007c0c */ /* 0x000fe2000bf06070 */
[----:B------:R-:W-:Y:S02]  /*0a90*/  IMAD.MOV.U32 R61, RZ, RZ, -0x1 ;  /* 0xffffffffff3d7424 */ /* 0x000fe400078e00ff */
[----:B------:R-:W-:Y:S01]  /*0aa0*/  IMAD.MOV.U32 R59, RZ, RZ, -0x1 ;  /* 0xffffffffff3b7424 */ /* 0x000fe200078e00ff */
[----:B------:R-:W-:-:S13]  /*0ab0*/  ISETP.GE.U32.AND.EX P0, PT, R17, UR5, PT, P0 ;  /* 0x0000000511007c0c */ /* 0x000fda000bf06100 */
[----:B------:R-:W-:Y:S05]  /*0ac0*/  @P0 BRA `(.L_x_9) ;  /* 0x0000000400280947 */ /* 0x000fea0003800000 */
[----:B------:R-:W0:Y:S01]  /*0ad0*/  LDC.64 R20, c[0x0][0x628] ;  /* 0x00018a00ff147b82 */ /* 0x000e220000000a00 */
[----:B------:R-:W-:Y:S02]  /*0ae0*/  IMAD.MOV.U32 R8, RZ, RZ, R16 ;  /* 0x000000ffff087224 */ /* 0x000fe400078e0010 */
[----:B------:R-:W-:-:S05]  /*0af0*/  IMAD.MOV.U32 R9, RZ, RZ, R17 ;  /* 0x000000ffff097224 */ /* 0x000fca00078e0011 */
[----:B------:R-:W1:Y:S08]  /*0b00*/  LDC R0, c[0x0][0x630] ;  /* 0x00018c00ff007b82 */ /* 0x000e700000000800 */
[----:B------:R-:W2:Y:S01]  /*0b10*/  LDC.64 R26, c[0x0][0x620] ;  /* 0x00018800ff1a7b82 */ /* 0x000ea20000000a00 */
[----:B0-----:R-:W-:-:S04]  /*0b20*/  ISETP.NE.U32.AND P0, PT, R20, RZ, PT ;  /* 0x000000ff1400720c */ /* 0x001fc80003f05070 */
[----:B------:R-:W-:-:S13]  /*0b30*/  ISETP.NE.AND.EX P0, PT, R21, RZ, PT, P0 ;  /* 0x000000ff1500720c */ /* 0x000fda0003f05300 */
[----:B-12---:R-:W-:Y:S05]  /*0b40*/  @!P0 BRA `(.L_x_10) ;  /* 0x0000000000288947 */ /* 0x006fea0003800000 */
[----:B------:R-:W0:Y:S02]  /*0b50*/  LDC R13, c[0x0][0x634] ;  /* 0x00018d00ff0d7b82 */ /* 0x000e240000000800 */
[----:B0-----:R-:W-:-:S05]  /*0b60*/  IADD3 R13, P0, R16, R13, RZ ;  /* 0x0000000d100d7210 */ /* 0x001fca0007f1e0ff */
[----:B------:R-:W-:-:S04]  /*0b70*/  IMAD.X R15, RZ, RZ, R17, P0 ;  /* 0x000000ffff0f7224 */ /* 0x000fc800000e0611 */
[----:B------:R-:W-:-:S04]  /*0b80*/  IMAD.WIDE.U32 R8, R15, R20, RZ ;  /* 0x000000140f087225 */ /* 0x000fc800078e00ff */
[----:B------:R-:W-:-:S04]  /*0b90*/  IMAD.WIDE.U32 R10, P0, R13, R21, R8 ;  /* 0x000000150d0a7225 */ /* 0x000fc80007800008 */
[----:B------:R-:W-:-:S04]  /*0ba0*/  IMAD.WIDE.U32 R8, R13, R20, RZ ;  /* 0x000000140d087225 */ /* 0x000fc800078e00ff */
[----:B------:R-:W-:Y:S01]  /*0bb0*/  IMAD.X R13, RZ, RZ, RZ, P0 ;  /* 0x000000ffff0d7224 */ /* 0x000fe200000e06ff */
[----:B------:R-:W-:Y:S01]  /*0bc0*/  IADD3 RZ, P0, R9, R10, RZ ;  /* 0x0000000a09ff7210 */ /* 0x000fe20007f1e0ff */
[----:B------:R-:W-:-:S04]  /*0bd0*/  IMAD.MOV.U32 R12, RZ, RZ, R11 ;  /* 0x000000ffff0c7224 */ /* 0x000fc800078e000b */
[----:B------:R-:W-:-:S08]  /*0be0*/  IMAD.WIDE.U32.X R8, R15, R21, R12, P0 ;  /* 0x000000150f087225 */ /* 0x000fd000000e040c */
.L_x_10:
[----:B------:R-:W0:Y:S01]  /*0bf0*/  LDC.64 R20, c[0x0][0x640] ;  /* 0x00019000ff147b82 */ /* 0x000e220000000a00 */
[--C-:B------:R-:W-:Y:S01]  /*0c00*/  SHF.R.U64 R59, R8, R0, R9.reuse ;  /* 0x00000000083b7219 */ /* 0x100fe20000001209 */
[----:B------:R-:W-:Y:S01]  /*0c10*/  IMAD R28, R7, R24, R4 ;  /* 0x00000018071c7224 */ /* 0x000fe200078e0204 */
[----:B------:R-:W-:Y:S01]  /*0c20*/  SHF.R.U32.HI R0, RZ, R0, R9 ;  /* 0x00000000ff007219 */ /* 0x000fe20000011609 */
[----:B------:R-:W-:Y:S01]  /*0c30*/  IMAD.MOV.U32 R25, RZ, RZ, 0x1 ;  /* 0x00000001ff197424 */ /* 0x000fe200078e00ff */
[----:B------:R-:W-:-:S03]  /*0c40*/  IADD3 R5, P0, RZ, -R59, RZ ;  /* 0x8000003bff057210 */ /* 0x000fc60007f1e0ff */
[----:B------:R-:W1:Y:S02]  /*0c50*/  LDC R6, c[0x0][0x618] ;  /* 0x00018600ff067b82 */ /* 0x000e640000000800 */
[----:B------:R-:W-:-:S04]  /*0c60*/  IMAD.X R9, RZ, RZ, ~R0, P0 ;  /* 0x000000ffff097224 */ /* 0x000fc800000e0e00 */
[-C--:B------:R-:W-:Y:S02]  /*0c70*/  IMAD R0, R9, R26.reuse, RZ ;  /* 0x0000001a09007224 */ /* 0x080fe400078e02ff */
[----:B------:R-:W2:Y:S01]  /*0c80*/  LDC R11, c[0x0][0x608] ;  /* 0x00018200ff0b7b82 */ /* 0x000ea20000000800 */
[----:B------:R-:W-:-:S04]  /*0c90*/  IMAD.WIDE.U32 R8, R5, R26, R16 ;  /* 0x0000001a05087225 */ /* 0x000fc800078e0010 */
[----:B------:R-:W-:-:S03]  /*0ca0*/  IMAD R5, R5, R27, R0 ;  /* 0x0000001b05057224 */ /* 0x000fc600078e0200 */
[----:B------:R-:W3:Y:S01]  /*0cb0*/  LDC R12, c[0x0][0x658] ;  /* 0x00019600ff0c7b82 */ /* 0x000ee20000000800 */
[----:B0-----:R-:W-:Y:S01]  /*0cc0*/  ISETP.NE.U32.AND P0, PT, R20, RZ, PT ;  /* 0x000000ff1400720c */ /* 0x001fe20003f05070 */
[----:B------:R-:W-:Y:S02]  /*0cd0*/  IMAD.IADD R5, R9, 0x1, R5 ;  /* 0x0000000109057824 */ /* 0x000fe400078e0205 */
[----:B------:R-:W-:Y:S01]  /*0ce0*/  IMAD.MOV.U32 R9, RZ, RZ, -0x1 ;  /* 0xffffffffff097424 */ /* 0x000fe200078e00ff */
[----:B------:R-:W-:-:S03]  /*0cf0*/  ISETP.NE.AND.EX P0, PT, R21, RZ, PT, P0 ;  /* 0x000000ff1500720c */ /* 0x000fc60003f05300 */
[----:B------:R-:W0:Y:S01]  /*0d00*/  LDC R15, c[0x0][0x600] ;  /* 0x00018000ff0f7b82 */ /* 0x000e220000000800 */
[-CC-:B-1----:R-:W-:Y:S02]  /*0d10*/  SHF.R.U64 R13, R8, R6.reuse, R5.reuse ;  /* 0x00000006080d7219 */ /* 0x182fe40000001205 */
[----:B------:R-:W-:-:S05]  /*0d20*/  SHF.R.U32.HI R0, RZ, R6, R5 ;  /* 0x00000006ff007219 */ /* 0x000fca0000011605 */
[----:B------:R-:W1:Y:S01]  /*0d30*/  LDC R14, c[0x0][0x648] ;  /* 0x00019200ff0e7b82 */ /* 0x000e620000000800 */
[-CC-:B--2---:R-:W-:Y:S02]  /*0d40*/  SHF.R.U64 R29, R13, R11.reuse, R0.reuse ;  /* 0x0000000b0d1d7219 */ /* 0x184fe40000001200 */
[----:B------:R-:W-:-:S05]  /*0d50*/  SHF.R.U32.HI R5, RZ, R11, R0 ;  /* 0x0000000bff057219 */ /* 0x000fca0000011600 */
[----:B------:R-:W2:Y:S01]  /*0d60*/  LDC R26, c[0x0][0x638] ;  /* 0x00018e00ff1a7b82 */ /* 0x000ea20000000800 */
[-CC-:B---3--:R-:W-:Y:S02]  /*0d70*/  SHF.R.U64 R24, R29, R12.reuse, R5.reuse ;  /* 0x0000000c1d187219 */ /* 0x188fe40000001205 */
[-C--:B------:R-:W-:Y:S02]  /*0d80*/  SHF.L.U32 R0, R9, R12.reuse, RZ ;  /* 0x0000000c09007219 */ /* 0x080fe400000006ff */
[----:B------:R-:W-:Y:S01]  /*0d90*/  SHF.R.U32.HI R5, RZ, R12, R5 ;  /* 0x0000000cff057219 */ /* 0x000fe20000011605 */
[----:B------:R-:W-:Y:S01]  /*0da0*/  IMAD.MOV.U32 R4, RZ, RZ, R24 ;  /* 0x000000ffff047224 */ /* 0x000fe200078e0018 */
[----:B------:R-:W-:Y:S01]  /*0db0*/  LOP3.LUT R10, RZ, R0, RZ, 0x33, !PT ;  /* 0x00000000ff0a7212 */ /* 0x000fe200078e33ff */
[----:B------:R-:W3:Y:S01]  /*0dc0*/  LDC R27, c[0x0][0x610] ;  /* 0x00018400ff1b7b82 */ /* 0x000ee20000000800 */
[----:B------:R-:W-:Y:S05]  /*0dd0*/  @!P0 BRA `(.L_x_11) ;  /* 0x0000000000288947 */ /* 0x000fea0003800000 */
[----:B------:R-:W4:Y:S02]  /*0de0*/  LDC R9, c[0x0][0x64c] ;  /* 0x00019300ff097b82 */ /* 0x000f240000000800 */
[----:B----4-:R-:W-:-:S05]  /*0df0*/  IADD3 R9, P0, R24, R9, RZ ;  /* 0x0000000918097210 */ /* 0x010fca0007f1e0ff */
        /* <DEDUP_REMOVED lines=8> */
.L_x_11:
[----:B-1----:R-:W-:Y:S01]  /*0e80*/  SHF.R.U64 R4, R4, R14, R5 ;  /* 0x0000000e04047219 */ /* 0x002fe20000001205 */
[----:B0-----:R-:W-:Y:S01]  /*0e90*/  VIADD R6, R15, 0xffffffff ;  /* 0xffffffff0f067836 */ /* 0x001fe20000000000 */
[----:B------:R-:W-:Y:S02]  /*0ea0*/  SHF.L.U32 R0, R25, R12, RZ ;  /* 0x0000000c19007219 */ /* 0x000fe400000006ff */
[----:B------:R-:W-:Y:S01]  /*0eb0*/  LOP3.LUT R5, R29, R10, RZ, 0xc0, !PT ;  /* 0x0000000a1d057212 */ /* 0x000fe200078ec0ff */
[----:B------:R-:W-:Y:S01]  /*0ec0*/  IMAD.MOV R7, RZ, RZ, -R4 ;  /* 0x000000ffff077224 */ /* 0x000fe200078e0a04 */
[----:B------:R-:W-:Y:S02]  /*0ed0*/  SEL R3, R3, R28, !P1 ;  /* 0x0000001c03037207 */ /* 0x000fe40004800000 */
[----:B------:R-:W-:Y:S01]  /*0ee0*/  LOP3.LUT R6, R13, R6, RZ, 0xc0, !PT ;  /* 0x000000060d067212 */ /* 0x000fe200078ec0ff */
[----:B------:R-:W-:Y:S02]  /*0ef0*/  IMAD R4, R0, R4, R5 ;  /* 0x0000000400047224 */ /* 0x000fe400078e0205 */
[----:B--2---:R-:W-:-:S02]  /*0f00*/  IMAD R0, R7, R26, R24 ;  /* 0x0000001a07007224 */ /* 0x004fc400078e0218 */
[----:B---3--:R-:W-:Y:S02]  /*0f10*/  IMAD R3, R4, R27, R3 ;  /* 0x0000001b04037224 */ /* 0x008fe400078e0203 */
[----:B------:R-:W-:Y:S02]  /*0f20*/  IMAD R60, R0, R15, R6 ;  /* 0x0000000f003c7224 */ /* 0x000fe400078e0206 */
[----:B------:R-:W-:-:S03]  /*0f30*/  IMAD.MOV.U32 R4, RZ, RZ, 0x1 ;  /* 0x00000001ff047424 */ /* 0x000fc600078e00ff */
[----:B------:R-:W-:Y:S02]  /*0f40*/  SEL R61, R60, R3, !P1 ;  /* 0x000000033c3d7207 */ /* 0x000fe40004800000 */
[----:B------:R-:W-:Y:S02]  /*0f50*/  PRMT R0, R4, 0x7610, R0 ;  /* 0x0000761004007816 */ /* 0x000fe40000000000 */
[----:B------:R-:W-:-:S07]  /*0f60*/  SEL R60, R3, R60, !P1 ;  /* 0x0000003c033c7207 */ /* 0x000fce0004800000 */
.L_x_9:
[----:B------:R-:W-:-:S08]  /*0f70*/  NOP ;  /* 0x0000000000007918 */ /* 0x000fd00000000000 */
[----:B------:R-:W0:Y:S02]  /*0f80*/  USETMAXREG.TRY_ALLOC.CTAPOOL UP0, 0xe8 ;  /* 0x000000e8000079c8 */ /* 0x000e240008000600 */
[----:B0-----:R-:W-:-:S13]  /*0f90*/  PLOP3.LUT P0, PT, PT, PT, UP0, 0x80, 0x0 ;  /* 0x000000000000781c */ /* 0x001fda0003f0f008 */
[----:B------:R-:W-:Y:S05]  /*0fa0*/  @!P0 BRA `(.L_x_9) ;  /* 0xfffffffc00f08947 */ /* 0x000fea000383ffff */
[----:B------:R-:W-:Y:S01]  /*0fb0*/  ULDC.64 UR4, c[0x0][0x598] ;  /* 0x0001660000047ab9 */ /* 0x000fe20000000a00 */
[----:B------:R-:W-:Y:S01]  /*0fc0*/  ULDC.64 UR36, c[0x0][0x208] ;  /* 0x0000820000247ab9 */ /* 0x000fe20000000a00 */
[----:B------:R-:W-:-:S04]  /*0fd0*/  ISETP.NE.U32.AND P0, PT, RZ, UR4, PT ;  /* 0x00000004ff007c0c */ /* 0x000fc8000bf05070 */
[----:B------:R-:W-:-:S13]  /*0fe0*/  ISETP.NE.AND.EX P0, PT, RZ, UR5, PT, P0 ;  /* 0x00000005ff007c0c */ /* 0x000fda000bf05300 */
[----:B------:R-:W-:Y:S05]  /*0ff0*/  @!P0 BRA `(.L_x_12) ;  /* 0x00000000001c8947 */ /* 0x000fea0003800000 */
[----:B------:R-:W0:Y:S02]  /*1000*/  LDC.64 R4, c[0x0][0x598] ;  /* 0x00016600ff047b82 */ /* 0x000e240000000a00 */
[----:B0-----:R-:W2:Y:S02]  /*1010*/  LDG.E.64 R4, desc[UR36][R4.64] ;  /* 0x0000002404047981 */ /* 0x001ea4000c1e1b00 */
[----:B--2---:R-:W-:-:S04]  /*1020*/  ISETP.NE.U32.AND P0, PT, R4, RZ, PT ;  /* 0x000000ff0400720c */ /* 0x004fc80003f05070 */
[----:B------:R-:W-:-:S13]  /*1030*/  ISETP.NE.AND.EX P0, PT, R5, RZ, PT, P0 ;  /* 0x000000ff0500720c */ /* 0x000fda0003f05300 */
[----:B------:R-:W-:Y:S05]  /*1040*/  @!P0 BRA `(.L_x_12) ;  /* 0x0000000000088947 */ /* 0x000fea0003800000 */
[----:B------:R0:W5:Y:S01]  /*1050*/  LD.E R56, desc[UR36][R4.64] ;  /* 0x0000002404387980 */ /* 0x000162000c101900 */
[----:B------:R-:W-:Y:S05]  /*1060*/  BRA `(.L_x_13) ;  /* 0x0000000000247947 */ /* 0x000fea0003800000 */
.L_x_12:
[----:B------:R-:W-:Y:S02]  /*1070*/  ULDC.64 UR4, c[0x0][0x588] ;  /* 0x0001620000047ab9 */ /* 0x000fe40000000a00 */
[----:B------:R-:W-:-:S04]  /*1080*/  ISETP.NE.U32.AND P0, PT, RZ, UR4, PT ;  /* 0x00000004ff007c0c */ /* 0x000fc8000bf05070 */
[----:B------:R-:W-:-:S13]  /*1090*/  ISETP.NE.AND.EX P0, PT, RZ, UR5, PT, P0 ;  /* 0x00000005ff007c0c */ /* 0x000fda000bf05300 */
[----:B------:R-:W-:Y:S05]  /*10a0*/  @!P0 BRA `(.L_x_14) ;  /* 0x00000000000c8947 */ /* 0x000fea0003800000 */
[----:B------:R-:W0:Y:S02]  /*10b0*/  LDC.64 R56, c[0x0][0x588] ;  /* 0x00016200ff387b82 */ /* 0x000e240000000a00 */
[----:B0-----:R1:W5:Y:S01]  /*10c0*/  LDG.E R56, desc[UR36][R56.64] ;  /* 0x0000002438387981 */ /* 0x001362000c1e1900 */
[----:B------:R-:W-:Y:S05]  /*10d0*/  BRA `(.L_x_13) ;  /* 0x0000000000087947 */ /* 0x000fea0003800000 */
.L_x_14:
[----:B------:R-:W-:Y:S02]  /*10e0*/  ULDC UR4, c[0x0][0x580] ;  /* 0x0001600000047ab9 */ /* 0x000fe40000000800 */
[----:B------:R-:W-:-:S07]  /*10f0*/  IMAD.U32 R56, RZ, RZ, UR4 ;  /* 0x00000004ff387e24 */ /* 0x000fce000f8e00ff */
.L_x_13:
[----:B------:R-:W-:Y:S02]  /*1100*/  ULDC.64 UR4, c[0x0][0x5a0] ;  /* 0x0001680000047ab9 */ /* 0x000fe40000000a00 */
[----:B------:R-:W-:-:S04]  /*1110*/  ISETP.NE.U32.AND P0, PT, RZ, UR4, PT ;  /* 0x00000004ff007c0c */ /* 0x000fc8000bf05070 */
[----:B------:R-:W-:-:S13]  /*1120*/  ISETP.NE.AND.EX P0, PT, RZ, UR5, PT, P0 ;  /* 0x00000005ff007c0c */ /* 0x000fda000bf05300 */
[----:B------:R-:W-:Y:S05]  /*1130*/  @!P0 BRA `(.L_x_15) ;  /* 0x00000000001c8947 */ /* 0x000fea0003800000 */
[----:B0-----:R-:W0:Y:S02]  /*1140*/  LDC.64 R4, c[0x0][0x5a0] ;  /* 0x00016800ff047b82 */ /* 0x001e240000000a00 */
[----:B0-----:R-:W2:Y:S02]  /*1150*/  LDG.E.64 R4, desc[UR36][R4.64] ;  /* 0x0000002404047981 */ /* 0x001ea4000c1e1b00 */
[----:B--2---:R-:W-:-:S04]  /*1160*/  ISETP.NE.U32.AND P0, PT, R4, RZ, PT ;  /* 0x000000ff0400720c */ /* 0x004fc80003f05070 */
[----:B------:R-:W-:-:S13]  /*1170*/  ISETP.NE.AND.EX P0, PT, R5, RZ, PT, P0 ;  /* 0x000000ff0500720c */ /* 0x000fda0003f05300 */
[----:B------:R-:W-:Y:S05]  /*1180*/  @!P0 BRA `(.L_x_15) ;  /* 0x0000000000088947 */ /* 0x000fea0003800000 */
[----:B-1----:R0:W5:Y:S01]  /*1190*/  LD.E R57, desc[UR36][R4.64] ;  /* 0x0000002404397980 */ /* 0x002162000c101900 */
[----:B------:R-:W-:Y:S05]  /*11a0*/  BRA `(.L_x_16) ;  /* 0x0000000000247947 */ /* 0x000fea0003800000 */
.L_x_15:
[----:B------:R-:W-:Y:S02]  /*11b0*/  ULDC.64 UR4, c[0x0][0x590] ;  /* 0x0001640000047ab9 */ /* 0x000fe40000000a00 */
[----:B------:R-:W-:-:S04]  /*11c0*/  ISETP.NE.U32.AND P0, PT, RZ, UR4, PT ;  /* 0x00000004ff007c0c */ /* 0x000fc8000bf05070 */
[----:B------:R-:W-:-:S13]  /*11d0*/  ISETP.NE.AND.EX P0, PT, RZ, UR5, PT, P0 ;  /* 0x00000005ff007c0c */ /* 0x000fda000bf05300 */
[----:B------:R-:W-:Y:S05]  /*11e0*/  @!P0 BRA `(.L_x_17) ;  /* 0x00000000000c8947 */ /* 0x000fea0003800000 */
[----:B0-----:R-:W1:Y:S02]  /*11f0*/  LDC.64 R4, c[0x0][0x590] ;  /* 0x00016400ff047b82 */ /* 0x001e640000000a00 */
[----:B-1----:R1:W5:Y:S01]  /*1200*/  LDG.E R57, desc[UR36][R4.64] ;  /* 0x0000002404397981 */ /* 0x002362000c1e1900 */
[----:B------:R-:W-:Y:S05]  /*1210*/  BRA `(.L_x_16) ;  /* 0x0000000000087947 */ /* 0x000fea0003800000 */
.L_x_17:
[----:B------:R-:W-:Y:S02]  /*1220*/  ULDC UR4, c[0x0][0x584] ;  /* 0x0001610000047ab9 */ /* 0x000fe40000000800 */
[----:B-1----:R-:W-:-:S07]  /*1230*/  IMAD.U32 R57, RZ, RZ, UR4 ;  /* 0x00000004ff397e24 */ /* 0x002fce000f8e00ff */
.L_x_16:
[----:B------:R-:W-:-:S13]  /*1240*/  LOP3.LUT P0, RZ, R0, 0xff, RZ, 0xc0, !PT ;  /* 0x000000ff00ff7812 */ /* 0x000fda000780c0ff */
[----:B------:R-:W-:Y:S05]  /*1250*/  @!P0 EXIT ;  /* 0x000000000000894d */ /* 0x000fea0003800000 */
[----:B------:R-:W-:Y:S01]  /*1260*/  ULDC UR4, c[0x0][0x28c] ;  /* 0x0000a30000047ab9 */ /* 0x000fe20000000800 */
[----:B------:R-:W-:Y:S01]  /*1270*/  LOP3.LUT R58, R19, 0x1, RZ, 0xfc, !PT ;  /* 0x00000001133a7812 */ /* 0x000fe200078efcff */
[----:B------:R-:W-:Y:S01]  /*1280*/  UIADD3 UR4, UR4, 0x1f, URZ ;  /* 0x0000001f04047890 */ /* 0x000fe2000fffe03f */
[----:B------:R-:W-:Y:S01]  /*1290*/  UMOV UR38, URZ ;  /* 0x0000003f00267c82 */ /* 0x000fe20008000000 */
[----:B------:R-:W-:Y:S02]  /*12a0*/  UMOV UR39, URZ ;  /* 0x0000003f00277c82 */ /* 0x000fe40008000000 */
[----:B------:R-:W-:-:S04]  /*12b0*/  USHF.R.S32.HI UR5, URZ, 0x1f, UR4 ;  /* 0x0000001f3f057899 */ /* 0x000fc80008011404 */
[----:B------:R-:W-:-:S04]  /*12c0*/  ULEA.HI UR5, UR5, UR4, URZ, 0x5 ;  /* 0x0000000405057291 */ /* 0x000fc8000f8f283f */
[----:B------:R-:W-:-:S12]  /*12d0*/  USHF.R.S32.HI UR40, URZ, 0x5, UR5 ;  /* 0x000000053f287899 */ /* 0x000fd80008011405 */
.L_x_101:
[----:B------:R-:W-:Y:S01]  /*12e0*/  LOP3.LUT R0, R18, 0x80, RZ, 0xc0, !PT ;  /* 0x0000008012007812 */ /* 0x000fe200078ec0ff */
[----:B------:R-:W2:Y:S01]  /*12f0*/  S2UR UR7, SR_CgaCtaId ;  /* 0x00000000000779c3 */ /* 0x000ea20000008800 */
[----:B------:R-:W-:Y:S02]  /*1300*/  UMOV UR6, 0x400 ;  /* 0x0000040000067882 */ /* 0x000fe40000000000 */
[----:B------:R-:W-:-:S06]  /*1310*/  SHF.R.U32.HI R0, RZ, 0x7, R0 ;  /* 0x00000007ff007819 */ /* 0x000fcc0000011600 */
[----:B------:R-:W3:Y:S01]  /*1320*/  SHFL.IDX PT, R0, R0, RZ, 0x1f ;  /* 0x00001fff00007589 */ /* 0x000ee200000e0000 */
[----:B--2---:R-:W-:Y:S01]  /*1330*/  ULEA UR6, UR7, UR6, 0x18 ;  /* 0x0000000607067291 */ /* 0x004fe2000f8ec03f */
[----:B---3--:R-:W-:-:S13]  /*1340*/  R2UR UR4, R0 ;  /* 0x00000000000472ca */ /* 0x008fda00000e0000 */
[----:B------:R-:W-:-:S04]  /*1350*/  ULEA.HI UR5, UR4, UR4, URZ, 0x1 ;  /* 0x0000000404057291 */ /* 0x000fc8000f8f083f */
[----:B------:R-:W-:-:S04]  /*1360*/  ULOP3.LUT UR5, UR5, 0x7fffe, URZ, 0xc0, !UPT ;  /* 0x0007fffe05057892 */ /* 0x000fc8000f8ec03f */
[----:B------:R-:W-:-:S03]  /*1370*/  UIADD3 UR5, UR4, -UR5, URZ ;  /* 0x8000000504057290 */ /* 0x000fc6000fffe03f */
[----:B------:R-:W-:Y:S01]  /*1380*/  ULDC UR4, c[0x0][0x28c] ;  /* 0x0000a30000047ab9 */ /* 0x000fe20000000800 */
[----:B------:R-:W-:Y:S01]  /*1390*/  ULEA UR5, UR5, UR6, 0xd ;  /* 0x0000000605057291 */ /* 0x000fe2000f8e683f */
[----:B------:R-:W-:-:S03]  /*13a0*/  ISETP.LT.AND P0, PT, RZ, UR4, PT ;  /* 0x00000004ff007c0c */ /* 0x000fc6000bf01270 */
[----:B------:R-:W-:-:S04]  /*13b0*/  UIADD3 UR5, UR5, 0x180, URZ ;  /* 0x0000018005057890 */ /* 0x000fc8000fffe03f */
[----:B------:R-:W-:-:S04]  /*13c0*/  USHF.R.U32.HI UR5, URZ, 0x4, UR5 ;  /* 0x000000043f057899 */ /* 0x000fc80008011605 */
[----:B------:R-:W-:Y:S02]  /*13d0*/  ULOP3.LUT UR41, UR5, 0x3fff, URZ, 0xc0, !UPT ;  /* 0x00003fff05297892 */ /* 0x000fe4000f8ec03f */
[----:B01--45:R-:W-:Y:S10]  /*13e0*/  @P0 BRA `(.L_x_18) ;  /* 0x0000000000400947 */ /* 0x033ff40003800000 */
[----:B------:R-:W-:Y:S01]  /*13f0*/  MOV R0, 0x0 ;  /* 0x0000000000007802 */ /* 0x000fe20000000f00 */
[----:B------:R-:W-:Y:S01]  /*1400*/  ULDC.64 UR4, c[0x4][0x68] ;  /* 0x01001a0000047ab9 */ /* 0x000fe20000000a00 */
[----:B------:R-:W-:Y:S01]  /*1410*/  ULDC.64 UR6, c[0x4][0x8] ;  /* 0x0100020000067ab9 */ /* 0x000fe20000000a00 */
[----:B01----:R-:W-:Y:S01]  /*1420*/  IMAD.U32 R4, RZ, RZ, UR4 ;  /* 0x00000004ff047e24 */ /* 0x003fe2000f8e00ff */
[----:B------:R0:W1:Y:S01]  /*1430*/  LDC.64 R14, c[0x4][R0] ;  /* 0x01000000000e7b82 */ /* 0x0000620000000a00 */
[----:B------:R-:W-:Y:S01]  /*1440*/  IMAD.U32 R5, RZ, RZ, UR5 ;  /* 0x00000005ff057e24 */ /* 0x000fe2000f8e00ff */
[----:B------:R-:W-:Y:S01]  /*1450*/  ULDC.64 UR4, c[0x4][0x70] ;  /* 0x01001c0000047ab9 */ /* 0x000fe20000000a00 */
[----:B------:R-:W-:Y:S02]  /*1460*/  IMAD.U32 R10, RZ, RZ, UR6 ;  /* 0x00000006ff0a7e24 */ /* 0x000fe4000f8e00ff */
[----:B------:R-:W-:Y:S02]  /*1470*/  IMAD.U32 R6, RZ, RZ, UR4 ;  /* 0x00000004ff067e24 */ /* 0x000fe4000f8e00ff */
[----:B------:R-:W-:-:S02]  /*1480*/  IMAD.U32 R7, RZ, RZ, UR5 ;  /* 0x00000005ff077e24 */ /* 0x000fc4000f8e00ff */
[----:B------:R-:W-:Y:S02]  /*1490*/  IMAD.U32 R11, RZ, RZ, UR7 ;  /* 0x00000007ff0b7e24 */ /* 0x000fe4000f8e00ff */
[----:B------:R-:W-:Y:S02]  /*14a0*/  IMAD.MOV.U32 R8, RZ, RZ, 0x1e1 ;  /* 0x000001e1ff087424 */ /* 0x000fe400078e00ff */
[----:B------:R-:W-:Y:S02]  /*14b0*/  IMAD.MOV.U32 R12, RZ, RZ, 0x1 ;  /* 0x00000001ff0c7424 */ /* 0x000fe400078e00ff */
[----:B0-----:R-:W-:-:S07]  /*14c0*/  IMAD.MOV.U32 R13, RZ, RZ, RZ ;  /* 0x000000ffff0d7224 */ /* 0x001fce00078e00ff */
[----:B------:R-:W-:-:S07]  /*14d0*/  LEPC R20, `(.L_x_18) ;  /* 0x000000001014794e */ /* 0x000fce0000000000 */
[----:B-1---5:R-:W-:Y:S05]  /*14e0*/  CALL.ABS.NOINC R14 ;  /* 0x000000000e007343 */ /* 0x022fea0003c00000 */
.L_x_18:
[----:B------:R-:W-:-:S13]  /*14f0*/  ISETP.NE.AND P0, PT, R58, 0x3, PT ;  /* 0x000000033a00780c */ /* 0x000fda0003f05270 */
[----:B------:R-:W-:Y:S05]  /*1500*/  @!P0 BRA `(.L_x_19) ;  /* 0x0000000000048947 */ /* 0x000fea0003800000 */
[----:B------:R-:W-:Y:S01]  /*1510*/  BPT.TRAP 0x1 ;  /* 0x000000040000795c */ /* 0x000fe20000300000 */
.L_x_19:
[----:B------:R-:W2:Y:S01]  /*1520*/  S2UR UR5, SR_CgaCtaId ;  /* 0x00000000000579c3 */ /* 0x000ea20000008800 */
[----:B------:R-:W-:Y:S01]  /*1530*/  UMOV UR4, 0x400 ;  /* 0x0000040000047882 */ /* 0x000fe20000000000 */
[----:B------:R-:W-:Y:S02]  /*1540*/  IMAD.U32 R0, RZ, RZ, UR38 ;  /* 0x00000026ff007e24 */ /* 0x000fe4000f8e00ff */
[----:B------:R-:W-:-:S03]  /*1550*/  IMAD.U32 R3, RZ, RZ, UR39 ;  /* 0x00000027ff037e24 */ /* 0x000fc6000f8e00ff */
[----:B------:R-:W-:Y:S01]  /*1560*/  SHF.L.U32 R0, R0, 0x1f, RZ ;  /* 0x0000001f00007819 */ /* 0x000fe200000006ff */
[----:B--2---:R-:W-:-:S06]  /*1570*/  ULEA UR4, UR5, UR4, 0x18 ;  /* 0x0000000405047291 */ /* 0x004fcc000f8ec03f */
[----:B------:R-:W-:-:S04]  /*1580*/  IMAD.U32 R6, RZ, RZ, UR4 ;  /* 0x00000004ff067e24 */ /* 0x000fc8000f8e00ff */
[----:B------:R-:W-:-:S04]  /*1590*/  IMAD R3, R3, 0x8, R6 ;  /* 0x0000000803037824 */ /* 0x000fc800078e0206 */
[----:B------:R2:W3:Y:S01]  /*15a0*/  SYNCS.PHASECHK.TRANS64.TRYWAIT P1, [R3+URZ], R0 ;  /* 0x00000000030075a7 */ /* 0x0004e2000802017f */
[----:B------:R-:W-:Y:S05]  /*15b0*/  @!P0 BRA `(.L_x_20) ;  /* 0x0000000000048947 */ /* 0x000fea0003800000 */
[----:B------:R-:W-:Y:S01]  /*15c0*/  BPT.TRAP 0x1 ;  /* 0x000000040000795c */ /* 0x000fe20000300000 */
.L_x_20:
[----:B---3--:R-:W-:Y:S05]  /*15d0*/  @P1 BRA `(.L_x_21) ;  /* 0x0000000000081947 */ /* 0x008fea0003800000 */
[----:B------:R-:W3:Y:S02]  /*15e0*/  SYNCS.PHASECHK.TRANS64.TRYWAIT P1, [R3+URZ], R0 ;  /* 0x00000000030075a7 */ /* 0x000ee4000802017f */
[----:B---3--:R-:W-:Y:S05]  /*15f0*/  @!P1 BRA `(.L_x_22) ;  /* 0x0000004c003c9947 */ /* 0x008fea0003800000 */
.L_x_21:
[----:B------:R-:W-:-:S04]  /*1600*/  UISETP.LT.AND UP0, UPT, UR40, 0x1, UPT ;  /* 0x000000012800788c */ /* 0x000fc8000bf01270 */
[----:B------:R-:W-:-:S06]  /*1610*/  USEL UR4, UR40, 0x1, UP0 ;  /* 0x0000000128047887 */ /* 0x000fcc0008000000 */
[----:B--23--:R-:W-:Y:S01]  /*1620*/  IMAD.U32 R0, RZ, RZ, UR4 ;  /* 0x00000004ff007e24 */ /* 0x00cfe2000f8e00ff */
[----:B------:R-:W-:Y:S05]  /*1630*/  WARPSYNC.ALL ;  /* 0x0000000000007948 */ /* 0x000fea0003800000 */
[----:B------:R-:W-:-:S04]  /*1640*/  IADD3 R0, -R0, UR40, RZ ;  /* 0x0000002800007c10 */ /* 0x000fc8000fffe1ff */
[----:B------:R-:W-:Y:S02]  /*1650*/  ISETP.GE.AND P1, PT, R0, 0x1, PT ;  /* 0x000000010000780c */ /* 0x000fe40003f26270 */
[----:B------:R-:W-:Y:S01]  /*1660*/  R2UR UR4, R6 ;  /* 0x00000000060472ca */ /* 0x000fe200000e0000 */
[----:B------:R-:W-:Y:S01]  /*1670*/  WARPGROUP.ARRIVE ;  /* 0x00000000000079c5 */ /* 0x000fe20000000000 */
[----:B------:R-:W-:Y:S01]  /*1680*/  UMOV UR9, 0x40000040 ;  /* 0x4000004000097882 */ /* 0x000fe20000000000 */
[----:B------:R-:W-:-:S10]  /*1690*/  UMOV UR11, 0x40000040 ;  /* 0x40000040000b7882 */ /* 0x000fd40000000000 */
[----:B------:R-:W-:-:S04]  /*16a0*/  UIADD3 UR4, UR4, 0x24180, URZ ;  /* 0x0002418004047890 */ /* 0x000fc8000fffe03f */
[----:B------:R-:W-:-:S04]  /*16b0*/  USHF.R.U32.HI UR4, URZ, 0x4, UR4 ;  /* 0x000000043f047899 */ /* 0x000fc80008011604 */
[----:B------:R-:W-:Y:S02]  /*16c0*/  ULOP3.LUT UR5, UR4, 0x3fff, URZ, 0xc0, !UPT ;  /* 0x00003fff04057892 */ /* 0x000fe4000f8ec03f */
[----:B------:R-:W-:Y:S02]  /*16d0*/  ULOP3.LUT UR4, UR41, 0x10000, URZ, 0xfc, !UPT ;  /* 0x0001000029047892 */ /* 0x000fe4000f8efc3f */
[----:B------:R-:W-:Y:S02]  /*16e0*/  ULOP3.LUT UR5, UR5, 0x10000, URZ, 0xfc, !UPT ;  /* 0x0001000005057892 */ /* 0x000fe4000f8efc3f */
[----:B------:R-:W-:Y:S02]  /*16f0*/  ULEA UR6, UR39, UR4, 0xa ;  /* 0x0000000427067291 */ /* 0x000fe4000f8e503f */
[----:B------:R-:W-:-:S05]  /*1700*/  ULEA UR7, UR39, UR5, 0x9 ;  /* 0x0000000527077291 */ /* 0x000fca000f8e483f */
[----:B------:R-:W-:Y:S02]  /*1710*/  UMOV UR8, UR6 ;  /* 0x0000000600087c82 */ /* 0x000fe40008000000 */
[----:B------:R-:W-:Y:S02]  /*1720*/  UMOV UR10, UR7 ;  /* 0x00000007000a7c82 */ /* 0x000fe40008000000 */
[----:B------:R-:W-:Y:S01]  /*1730*/  HGMMA.64x64x8.F32.TF32 R24, gdesc[UR8], RZ, !UPT, gsb0 ;  /* 0x04e00000081879f0 */ /* 0x000fe2000c0028ff */
[----:B------:R-:W-:Y:S02]  /*1740*/  UIADD3 UR8, UR6, 0x2, URZ ;  /* 0x0000000206087890 */ /* 0x000fe4000fffe03f */
[----:B------:R-:W-:Y:S01]  /*1750*/  UIADD3 UR10, UR7, 0x2, URZ ;  /* 0x00000002070a7890 */ /* 0x000fe2000fffe03f */
[----:B------:R-:W-:Y:S01]  /*1760*/  UMOV UR9, 0x40000040 ;  /* 0x4000004000097882 */ /* 0x000fe20000000000 */
[----:B------:R-:W-:Y:S01]  /*1770*/  UMOV UR11, 0x40000040 ;  /* 0x40000040000b7882 */ /* 0x000fe20000000000 */
[----:B------:R-:W-:-:S02]  /*1780*/  WARPGROUP.DEPBAR.LE gsb0, 0x0 ;  /* 0x00008000000079c5 */ /* 0x000fc40000010000 */
[----:B------:R-:W-:-:S06]  /*1790*/  WARPGROUP.ARRIVE ;  /* 0x00000000000079c5 */ /* 0x000fcc0000000000 */
[----:B------:R-:W-:Y:S01]  /*17a0*/  HGMMA.64x64x8.F32.TF32 R24, gdesc[UR8], R24, gsb0 ;  /* 0x04e00000081879f0 */ /* 0x000fe20008002818 */
[----:B------:R-:W-:Y:S02]  /*17b0*/  UIADD3 UR8, UR6, 0x4, URZ ;  /* 0x0000000406087890 */ /* 0x000fe4000fffe03f */
[----:B------:R-:W-:Y:S01]  /*17c0*/  UIADD3 UR10, UR7, 0x4, URZ ;  /* 0x00000004070a7890 */ /* 0x000fe2000fffe03f */
[----:B------:R-:W-:Y:S01]  /*17d0*/  UMOV UR9, 0x40000040 ;  /* 0x4000004000097882 */ /* 0x000fe20000000000 */
[----:B------:R-:W-:Y:S01]  /*17e0*/  UMOV UR11, 0x40000040 ;  /* 0x40000040000b7882 */ /* 0x000fe20000000000 */
[----:B------:R-:W-:Y:S02]  /*17f0*/  WARPGROUP.DEPBAR.LE gsb0, 0x0 ;  /* 0x00008000000079c5 */ /* 0x000fe40000010000 */
        /* <DEDUP_REMOVED lines=8> */
[----:B------:R-:W-:Y:S03]  /*1880*/  HGMMA.64x64x8.F32.TF32 R24, gdesc[UR8], R24, gsb0 ;  /* 0x04e00000081879f0 */ /* 0x000fe60008002818 */
[----:B------:R-:W-:Y:S02]  /*1890*/  WARPGROUP.DEPBAR.LE gsb0, 0x0 ;  /* 0x00008000000079c5 */ /* 0x000fe40000010000 */
[----:B------:R-:W-:Y:S05]  /*18a0*/  @!P1 BRA `(.L_x_23) ;  /* 0x0000000400249947 */ /* 0x000fea0003800000 */
[----:B------:R-:W-:Y:S02]  /*18b0*/  UIADD3 UR6, UR39, 0x1, URZ ;  /* 0x0000000127067890 */ /* 0x000fe4000fffe03f */
[----:B------:R-:W-:Y:S02]  /*18c0*/  IMAD.U32 R3, RZ, RZ, UR39 ;  /* 0x00000027ff037e24 */ /* 0x000fe4000f8e00ff */
[----:B------:R-:W-:-:S04]  /*18d0*/  UISETP.NE.AND UP0, UPT, UR6, 0x9, UPT ;  /* 0x000000090600788c */ /* 0x000fc8000bf05270 */
[----:B------:R-:W-:Y:S02]  /*18e0*/  USEL UR7, URZ, 0x1, UP0 ;  /* 0x000000013f077887 */ /* 0x000fe40008000000 */
[----:B------:R-:W-:Y:S02]  /*18f0*/  USEL UR6, UR6, URZ, UP0 ;  /* 0x0000003f06067287 */ /* 0x000fe40008000000 */
[----:B------:R-:W-:-:S06]  /*1900*/  ULOP3.LUT UR7, UR38, UR7, URZ, 0x3c, !UPT ;  /* 0x0000000726077292 */ /* 0x000fcc000f8e3c3f */
[----:B------:R-:W-:-:S07]  /*1910*/  IMAD.U32 R7, RZ, RZ, UR7 ;  /* 0x00000007ff077e24 */ /* 0x000fce000f8e00ff */
.L_x_30:
[----:B------:R-:W-:Y:S05]  /*1920*/  @!P0 BRA `(.L_x_24) ;  /* 0x0000000000048947 */ /* 0x000fea0003800000 */
[----:B------:R-:W-:Y:S01]  /*1930*/  BPT.TRAP 0x1 ;  /* 0x000000040000795c */ /* 0x000fe20000300000 */
.L_x_24:
[----:B------:R-:W2:Y:S01]  /*1940*/  S2UR UR8, SR_CgaCtaId ;  /* 0x00000000000879c3 */ /* 0x000ea20000008800 */
[----:B------:R-:W-:Y:S01]  /*1950*/  UMOV UR7, 0x400 ;  /* 0x0000040000077882 */ /* 0x000fe20000000000 */
[----:B01----:R-:W-:Y:S01]  /*1960*/  IMAD.U32 R5, RZ, RZ, UR6 ;  /* 0x00000006ff057e24 */ /* 0x003fe2000f8e00ff */
[----:B------:R-:W-:Y:S01]  /*1970*/  SHF.L.U32 R4, R7, 0x1f, RZ ;  /* 0x0000001f07047819 */ /* 0x000fe200000006ff */
[----:B--2---:R-:W-:-:S06]  /*1980*/  ULEA UR7, UR8, UR7, 0x18 ;  /* 0x0000000708077291 */ /* 0x004fcc000f8ec03f */
[----:B------:R-:W-:-:S04]  /*1990*/  IMAD.U32 R6, RZ, RZ, UR7 ;  /* 0x00000007ff067e24 */ /* 0x000fc8000f8e00ff */
[----:B------:R-:W-:-:S04]  /*19a0*/  IMAD R5, R5, 0x8, R6 ;  /* 0x0000000805057824 */ /* 0x000fc800078e0206 */
[----:B------:R0:W1:Y:S01]  /*19b0*/  SYNCS.PHASECHK.TRANS64.TRYWAIT P1, [R5+URZ], R4 ;  /* 0x00000004050075a7 */ /* 0x000062000802017f */
[----:B------:R-:W-:Y:S05]  /*19c0*/  @!P0 BRA `(.L_x_25) ;  /* 0x0000000000048947 */ /* 0x000fea0003800000 */
[----:B------:R-:W-:Y:S01]  /*19d0*/  BPT.TRAP 0x1 ;  /* 0x000000040000795c */ /* 0x000fe20000300000 */
.L_x_25:
[----:B-1----:R-:W-:Y:S05]  /*19e0*/  @P1 BRA `(.L_x_26) ;  /* 0x0000000000081947 */ /* 0x002fea0003800000 */
[----:B------:R-:W1:Y:S02]  /*19f0*/  SYNCS.PHASECHK.TRANS64.TRYWAIT P1, [R5+URZ], R4 ;  /* 0x00000004050075a7 */ /* 0x000e64000802017f */
[----:B-1----:R-:W-:Y:S05]  /*1a00*/  @!P1 BRA `(.L_x_27) ;  /* 0x00000048004c9947 */ /* 0x002fea0003800000 */
.L_x_26:
[----:B------:R-:W-:Y:S01]  /*1a10*/  ULEA UR7, UR6, UR4, 0xa ;  /* 0x0000000406077291 */ /* 0x000fe2000f8e503f */
[----:B------:R-:W-:Y:S01]  /*1a20*/  WARPGROUP.ARRIVE ;  /* 0x00000000000079c5 */ /* 0x000fe20000000000 */
[----:B------:R-:W-:Y:S01]  /*1a30*/  ULEA UR12, UR6, UR5, 0x9 ;  /* 0x00000005060c7291 */ /* 0x000fe2000f8e483f */
[----:B------:R-:W-:Y:S01]  /*1a40*/  UMOV UR9, 0x40000040 ;  /* 0x4000004000097882 */ /* 0x000fe20000000000 */
[----:B------:R-:W-:-:S03]  /*1a50*/  UMOV UR11, 0x40000040 ;  /* 0x40000040000b7882 */ /* 0x000fc60000000000 */
[----:B------:R-:W-:Y:S02]  /*1a60*/  UMOV UR8, UR7 ;  /* 0x0000000700087c82 */ /* 0x000fe40008000000 */
[----:B------:R-:W-:Y:S02]  /*1a70*/  UMOV UR10, UR12 ;  /* 0x0000000c000a7c82 */ /* 0x000fe40008000000 */
[----:B------:R-:W-:Y:S01]  /*1a80*/  HGMMA.64x64x8.F32.TF32 R24, gdesc[UR8], R24, gsb0 ;  /* 0x04e00000081879f0 */ /* 0x000fe20008002818 */
        /* <DEDUP_REMOVED lines=23> */
[----:B------:R-:W-:Y:S01]  /*1c00*/  BPT.TRAP 0x1 ;  /* 0x000000040000795c */ /* 0x000fe20000300000 */
.L_x_28:
[----:B------:R-:W-:-:S13]  /*1c10*/  ISETP.NE.AND P1, PT, R23, RZ, PT ;  /* 0x000000ff1700720c */ /* 0x000fda0003f25270 */
[----:B01----:R-:W-:-:S04]  /*1c20*/  @P1 IMAD R4, R3, 0x8, R6 ;  /* 0x0000000803041824 */ /* 0x003fc800078e0206 */
[----:B------:R-:W-:-:S05]  /*1c30*/  @P1 VIADD R5, R4, 0x48 ;  /* 0x0000004804051836 */ /* 0x000fca0000000000 */
[----:B------:R-:W-:-:S04]  /*1c40*/  @P1 PRMT R5, R22, 0x654, R5 ;  /* 0x0000065416051816 */ /* 0x000fc80000000005 */
[----:B------:R0:W-:Y:S01]  /*1c50*/  @P1 SYNCS.ARRIVE.TRANS64.RED.A1T0 RZ, [R5+URZ], RZ ;  /* 0x000000ff05ff19a7 */ /* 0x0001e2000810043f */
[----:B------:R-:W-:-:S13]  /*1c60*/  ISETP.GT.U32.AND P1, PT, R19, 0x1, PT ;  /* 0x000000011300780c */ /* 0x000fda0003f24070 */
[----:B0-----:R-:W-:Y:S05]  /*1c70*/  @P1 BRA `(.L_x_29) ;  /* 0x0000000000041947 */ /* 0x001fea0003800000 */
[----:B------:R-:W-:Y:S01]  /*1c80*/  BPT.TRAP 0x1 ;  /* 0x000000040000795c */ /* 0x000fe20000300000 */
.L_x_29:
[----:B------:R-:W-:Y:S01]  /*1c90*/  UIADD3 UR6, UR6, 0x1, URZ ;  /* 0x0000000106067890 */ /* 0x000fe2000fffe03f */
[C---:B------:R-:W-:Y:S01]  /*1ca0*/  ISETP.GT.AND P2, PT, R0.reuse, 0x1, PT ;  /* 0x000000010000780c */ /* 0x040fe20003f44270 */
[----:B------:R-:W-:Y:S02]  /*1cb0*/  VIADD R3, R3, 0x1 ;  /* 0x0000000103037836 */ /* 0x000fe40000000000 */
[----:B------:R-:W-:Y:S01]  /*1cc0*/  UISETP.NE.AND UP0, UPT, UR6, 0x9, UPT ;  /* 0x000000090600788c */ /* 0x000fe2000bf05270 */
[----:B------:R-:W-:Y:S02]  /*1cd0*/  VIADD R0, R0, 0xffffffff ;  /* 0xffffffff00007836 */ /* 0x000fe40000000000 */
[C---:B------:R-:W-:Y:S01]  /*1ce0*/  ISETP.NE.AND P1, PT, R3.reuse, 0x9, PT ;  /* 0x000000090300780c */ /* 0x040fe20003f25270 */
[----:B------:R-:W-:Y:S02]  /*1cf0*/  USEL UR7, URZ, 0x1, UP0 ;  /* 0x000000013f077887 */ /* 0x000fe40008000000 */
[----:B------:R-:W-:Y:S01]  /*1d00*/  USEL UR6, UR6, URZ, UP0 ;  /* 0x0000003f06067287 */ /* 0x000fe20008000000 */
[----:B------:R-:W-:-:S03]  /*1d10*/  SEL R3, R3, RZ, P1 ;  /* 0x000000ff03037207 */ /* 0x000fc60000800000 */
[----:B------:R-:W-:Y:S01]  /*1d20*/  LOP3.LUT R7, R7, UR7, RZ, 0x3c, !PT ;  /* 0x0000000707077c12 */ /* 0x000fe2000f8e3cff */
[----:B------:R-:W-:Y:S07]  /*1d30*/  @P2 BRA `(.L_x_30) ;  /* 0xfffffff800f82947 */ /* 0x000fee000383ffff */
.L_x_23:
[----:B------:R-:W2:Y:S02]  /*1d40*/  LDC R0, c[0x0][0x28c] ;  /* 0x0000a300ff007b82 */ /* 0x000ea40000000800 */
[----:B--2---:R-:W-:-:S13]  /*1d50*/  ISETP.GE.AND P1, PT, R0, 0x1, PT ;  /* 0x000000010000780c */ /* 0x004fda0003f26270 */
[----:B------:R-:W-:Y:S05]  /*1d60*/  @!P1 BRA `(.L_x_31) ;  /* 0x0000000000509947 */ /* 0x000fea0003800000 */
[----:B------:R-:W-:Y:S05]  /*1d70*/  @!P0 BRA `(.L_x_32) ;  /* 0x0000000000048947 */ /* 0x000fea0003800000 */
[----:B------:R-:W-:Y:S01]  /*1d80*/  BPT.TRAP 0x1 ;  /* 0x000000040000795c */ /* 0x000fe20000300000 */
.L_x_32:
[----:B------:R-:W-:Y:S01]  /*1d90*/  ISETP.NE.AND P0, PT, R23, RZ, PT ;  /* 0x000000ff1700720c */ /* 0x000fe20003f05270 */
[----:B------:R-:W-:Y:S01]  /*1da0*/  BSSY B0, `(.L_x_33) ;  /* 0x000000e000007945 */ /* 0x000fe20003800000 */
[----:B------:R-:W-:-:S11]  /*1db0*/  ISETP.GT.U32.AND P1, PT, R19, 0x1, PT ;  /* 0x000000011300780c */ /* 0x000fd60003f24070 */
[----:B------:R-:W-:Y:S05]  /*1dc0*/  @!P0 BRA `(.L_x_34) ;  /* 0x00000000002c8947 */ /* 0x000fea0003800000 */
[----:B------:R-:W-:-:S04]  /*1dd0*/  UISETP.LT.AND UP0, UPT, UR40, 0x1, UPT ;  /* 0x000000012800788c */ /* 0x000fc8000bf01270 */
[----:B------:R-:W-:-:S04]  /*1de0*/  USEL UR6, UR40, 0x1, UP0 ;  /* 0x0000000128067887 */ /* 0x000fc80008000000 */
[----:B------:R-:W-:-:S04]  /*1df0*/  UIADD3 UR6, UR39, UR40, -UR6 ;  /* 0x0000002827067290 */ /* 0x000fc8000fffe806 */
[----:B------:R-:W-:-:S04]  /*1e00*/  UIMAD.WIDE.U32 UR4, UR6, 0x38e38e39, URZ ;  /* 0x38e38e39060478a5 */ /* 0x000fc8000f8e003f */
[----:B------:R-:W-:-:S04]  /*1e10*/  USHF.R.U32.HI UR4, URZ, 0x1, UR5 ;  /* 0x000000013f047899 */ /* 0x000fc80008011605 */
[----:B------:R-:W-:-:S06]  /*1e20*/  UIMAD UR6, UR4, -0x9, UR6 ;  /* 0xfffffff7040678a4 */ /* 0x000fcc000f8e0206 */
[----:B------:R-:W-:-:S04]  /*1e30*/  IMAD.U32 R3, RZ, RZ, UR6 ;  /* 0x00000006ff037e24 */ /* 0x000fc8000f8e00ff */
[----:B------:R-:W-:-:S04]  /*1e40*/  IMAD R0, R3, 0x8, R6 ;  /* 0x0000000803007824 */ /* 0x000fc800078e0206 */
[----:B------:R-:W-:-:S05]  /*1e50*/  VIADD R3, R0, 0x48 ;  /* 0x0000004800037836 */ /* 0x000fca0000000000 */
[----:B------:R-:W-:-:S04]  /*1e60*/  PRMT R3, R22, 0x654, R3 ;  /* 0x0000065416037816 */ /* 0x000fc80000000003 */
[----:B------:R2:W-:Y:S03]  /*1e70*/  SYNCS.ARRIVE.TRANS64.RED.A1T0 RZ, [R3+URZ], RZ ;  /* 0x000000ff03ff79a7 */ /* 0x0005e6000810043f */
.L_x_34:
[----:B------:R-:W-:Y:S05]  /*1e80*/  BSYNC B0 ;  /* 0x0000000000007941 */ /* 0x000fea0003800000 */
.L_x_33:
[----:B------:R-:W-:Y:S05]  /*1e90*/  @P1 BRA `(.L_x_31) ;  /* 0x0000000000041947 */ /* 0x000fea0003800000 */
[----:B------:R-:W-:Y:S01]  /*1ea0*/  BPT.TRAP 0x1 ;  /* 0x000000040000795c */ /* 0x000fe20000300000 */
.L_x_31:
[----:B------:R-:W3:Y:S01]  /*1eb0*/  LDC R6, c[0x0][0x288] ;  /* 0x0000a200ff067b82 */ /* 0x000ee20000000800 */
[--C-:B------:R-:W-:Y:S01]  /*1ec0*/  SHF.R.U32.HI R0, RZ, 0x2, R18.reuse ;  /* 0x00000002ff007819 */ /* 0x100fe20000011612 */
[----:B------:R-:W-:Y:S01]  /*1ed0*/  IMAD.SHL.U32 R61, R61, 0x40, RZ ;  /* 0x000000403d3d7824 */ /* 0x000fe200078e00ff */
[----:B01----:R-:W-:Y:S01]  /*1ee0*/  SHF.R.U32.HI R5, RZ, 0x7, R18 ;  /* 0x00000007ff057819 */ /* 0x003fe20000011612 */
[----:B------:R-:W-:Y:S01]  /*1ef0*/  UIADD3 UR39, UR40, UR39, URZ ;  /* 0x0000002728277290 */ /* 0x000fe2000fffe03f */
[----:B--2---:R-:W-:Y:S01]  /*1f00*/  LOP3.LUT R3, R0, 0x7, RZ, 0xc0, !PT ;  /* 0x0000000700037812 */ /* 0x004fe200078ec0ff */
[C---:B------:R-:W-:Y:S01]  /*1f10*/  IMAD.SHL.U32 R10, R18.reuse, 0x2, RZ ;  /* 0x00000002120a7824 */ /* 0x040fe200078e00ff */
[----:B------:R-:W-:Y:S01]  /*1f20*/  LOP3.LUT R0, R5, 0x1, RZ, 0xc0, !PT ;  /* 0x0000000105007812 */ /* 0x000fe200078ec0ff */
[----:B------:R-:W-:Y:S01]  /*1f30*/  UISETP.GT.U32.AND UP0, UPT, UR39, 0x8, UPT ;  /* 0x000000082700788c */ /* 0x000fe2000bf04070 */
[C---:B------:R-:W-:Y:S01]  /*1f40*/  LOP3.LUT R5, R18.reuse, 0x3, RZ, 0xc0, !PT ;  /* 0x0000000312057812 */ /* 0x040fe200078ec0ff */
[----:B------:R-:W-:Y:S01]  /*1f50*/  ULDC UR7, c[0x0][0x284] ;  /* 0x0000a10000077ab9 */ /* 0x000fe20000000800 */
[----:B------:R-:W-:Y:S01]  /*1f60*/  LOP3.LUT R4, R18, 0x60, RZ, 0xc0, !PT ;  /* 0x0000006012047812 */ /* 0x000fe200078ec0ff */
[----:B------:R-:W-:Y:S01]  /*1f70*/  IMAD.SHL.U32 R8, R0, 0x40, RZ ;  /* 0x0000004000087824 */ /* 0x000fe200078e00ff */
[----:B------:R-:W-:Y:S01]  /*1f80*/  UISETP.LT.U32.AND UP0, UPT, UR40, 0x9, UP0 ;  /* 0x000000092800788c */ /* 0x000fe20008701070 */
[----:B------:R-:W-:Y:S01]  /*1f90*/  SHF.R.S32.HI R15, RZ, 0x1f, R59 ;  /* 0x0000001fff0f7819 */ /* 0x000fe2000001143b */
[----:B------:R-:W-:Y:S01]  /*1fa0*/  UISETP.GE.U32.AND UP1, UPT, UR40, 0x9, UPT ;  /* 0x000000092800788c */ /* 0x000fe2000bf26070 */
[----:B------:R-:W-:Y:S01]  /*1fb0*/  SHF.R.U32.HI R4, RZ, 0x1, R4 ;  /* 0x00000001ff047819 */ /* 0x000fe20000011604 */
[----:B------:R-:W-:Y:S01]  /*1fc0*/  ULDC.64 UR8, c[0x0][0x5d0] ;  /* 0x0001740000087ab9 */ /* 0x000fe20000000a00 */
[C---:B------:R-:W-:Y:S01]  /*1fd0*/  LOP3.LUT R10, R61.reuse, 0x6, R10, 0xf8, !PT ;  /* 0x000000063d0a7812 */ /* 0x040fe200078ef80a */
[----:B------:R-:W-:Y:S01]  /*1fe0*/  UIMAD.WIDE.U32 UR4, UR39, 0x38e38e39, URZ ;  /* 0x38e38e39270478a5 */ /* 0x000fe2000f8e003f */
[--C-:B------:R-:W-:Y:S01]  /*1ff0*/  IADD3 R7, RZ, -R4, -R3.reuse ;  /* 0x80000004ff077210 */ /* 0x100fe20007ffe803 */
[----:B------:R-:W-:Y:S01]  /*2000*/  USEL UR6, URZ, 0x1, !UP0 ;  /* 0x000000013f067887 */ /* 0x000fe2000c000000 */
[----:B------:R-:W-:Y:S01]  /*2010*/  LOP3.LUT R3, R8, 0x40, R3, 0xe2, !PT ;  /* 0x0000004008037812 */ /* 0x000fe200078ee203 */
[C---:B------:R-:W-:Y:S01]  /*2020*/  IMAD.WIDE R8, R60.reuse, 0x80, RZ ;  /* 0x000000803c087825 */ /* 0x040fe200078e02ff */
[----:B---3--:R-:W-:Y:S01]  /*2030*/  ISETP.GE.AND P0, PT, R61, R6, PT ;  /* 0x000000063d00720c */ /* 0x008fe20003f06270 */
[----:B------:R-:W-:Y:S01]  /*2040*/  USHF.R.U32.HI UR4, URZ, 0x1, UR5 ;  /* 0x000000013f047899 */ /* 0x000fe20008011605 */
[----:B------:R-:W-:Y:S01]  /*2050*/  SHF.R.S32.HI R11, RZ, 0x1f, R10 ;  /* 0x0000001fff0b7819 */ /* 0x000fe2000001140a */
[----:B------:R-:W-:Y:S01]  /*2060*/  IMAD R12, R5, -0x2, R6 ;  /* 0xfffffffe050c7824 */ /* 0x000fe200078e0206 */
[----:B------:R-:W-:Y:S01]  /*2070*/  ULOP3.LUT UR38, UR38, UR6, URZ, 0x3c, !UPT ;  /* 0x0000000626267292 */ /* 0x000fe2000f8e3c3f */
[----:B------:R-:W-:Y:S01]  /*2080*/  IMAD.SHL.U32 R5, R60, 0x80, RZ ;  /* 0x000000803c057824 */ /* 0x000fe200078e00ff */
[----:B------:R-:W-:Y:S01]  /*2090*/  LOP3.LUT R73, R8, R3, R4, 0xfe, !PT ;  /* 0x0000000308497212 */ /* 0x000fe200078efe04 */
[----:B------:R-:W-:Y:S01]  /*20a0*/  IMAD R6, R15, UR8, RZ ;  /* 0x000000080f067c24 */ /* 0x000fe2000f8e02ff */
[----:B------:R-:W-:Y:S01]  /*20b0*/  UIMAD UR39, UR4, -0x9, UR39 ;  /* 0xfffffff7042778a4 */ /* 0x000fe2000f8e0227 */
[----:B------:R-:W-:Y:S01]  /*20c0*/  IMAD R0, R0, -0x40, R7 ;  /* 0xffffffc000007824 */ /* 0x000fe200078e0207 */
[----:B------:R-:W-:Y:S01]  /*20d0*/  ISETP.GE.OR P0, PT, R5, UR7, P0 ;  /* 0x0000000705007c0c */ /* 0x000fe20008706670 */
[C---:B------:R-:W-:Y:S01]  /*20e0*/  IMAD R13, R59.reuse, UR9, R6 ;  /* 0x000000093b0d7c24 */ /* 0x040fe2000f8e0206 */
[----:B------:R-:W-:Y:S01]  /*20f0*/  @UP1 ULOP3.LUT UR38, UR38, 0x1, UR4, 0x78, !UPT ;  /* 0x0000000126261892 */ /* 0x000fe2000f8e7804 */
[----:B------:R-:W-:Y:S01]  /*2100*/  IMAD.WIDE.U32 R6, R59, UR8, R10 ;  /* 0x000000083b067c25 */ /* 0x000fe2000f8e000a */
[----:B------:R-:W-:-:S03]  /*2110*/  IADD3 R3, -R5, UR7, R0 ;  /* 0x0000000705037c10 */ /* 0x000fc6000fffe100 */
[----:B------:R-:W-:Y:S02]  /*2120*/  IMAD.IADD R7, R7, 0x1, R13 ;  /* 0x0000000107077824 */ /* 0x000fe400078e020d */
[----:B------:R-:W-:Y:S02]  /*2130*/  IMAD.IADD R4, R12, 0x1, -R61 ;  /* 0x000000010c047824 */ /* 0x000fe400078e0a3d */
[----:B------:R-:W-:Y:S02]  /*2140*/  IMAD.MOV.U32 R0, RZ, RZ, -0x1 ;  /* 0xffffffffff007424 */ /* 0x000fe400078e00ff */
[----:B------:R-:W-:Y:S05]  /*2150*/  @P0 BRA `(.L_x_35) ;  /* 0x0000002000980947 */ /* 0x000fea0003800000 */
[----:B------:R-:W0:Y:S01]  /*2160*/  LDC.64 R66, c[0x0][0x5c8] ;  /* 0x00017200ff427b82 */ /* 0x000e220000000a00 */
[----:B-----5:R-:W-:Y:S01]  /*2170*/  FSETP.NEU.AND P0, PT, R57, RZ, PT ;  /* 0x000000ff3900720b */ /* 0x020fe20003f0d000 */
[----:B------:R-:W-:Y:S01]  /*2180*/  BSSY B0, `(.L_x_35) ;  /* 0x0000223000007945 */ /* 0x000fe20003800000 */
[----:B------:R-:W-:-:S04]  /*2190*/  ISETP.GT.AND P1, PT, R4, RZ, PT ;  /* 0x000000ff0400720c */ /* 0x000fc80003f24270 */
[----:B------:R-:W-:Y:S01]  /*21a0*/  ISETP.GT.AND P2, PT, R3, RZ, P1 ;  /* 0x000000ff0300720c */ /* 0x000fe20000f44270 */
[-C--:B0-----:R-:W-:Y:S02]  /*21b0*/  IMAD R12, R9, R66.reuse, RZ ;  /* 0x00000042090c7224 */ /* 0x081fe400078e02ff */
[----:B------:R-:W-:-:S04]  /*21c0*/  IMAD.WIDE.U32 R60, R73, R66, R6 ;  /* 0x00000042493c7225 */ /* 0x000fc800078e0006 */
[----:B------:R-:W-:-:S04]  /*21d0*/  IMAD R5, R73, R67, R12 ;  /* 0x0000004349057224 */ /* 0x000fc800078e020c */
[----:B------:R-:W-:Y:S01]  /*21e0*/  IMAD.IADD R75, R61, 0x1, R5 ;  /* 0x000000013d4b7824 */ /* 0x000fe200078e0205 */
[----:B------:R-:W-:Y:S06]  /*21f0*/  @!P0 BRA `(.L_x_36) ;  /* 0x0000001400dc8947 */ /* 0x000fec0003800000 */
[----:B------:R-:W0:Y:S01]  /*2200*/  LDC.64 R64, c[0x0][0x5b8] ;  /* 0x00016e00ff407b82 */ /* 0x000e220000000a00 */
[----:B------:R-:W-:-:S07]  /*2210*/  ULDC.64 UR4, c[0x0][0x5c0] ;  /* 0x0001700000047ab9 */ /* 0x000fce0000000a00 */
[----:B------:R-:W1:Y:S08]  /*2220*/  LDC.64 R68, c[0x0][0x5b0] ;  /* 0x00016c00ff447b82 */ /* 0x000e700000000a00 */
[----:B------:R-:W2:Y:S01]  /*2230*/  LDC.64 R70, c[0x0][0x5a8] ;  /* 0x00016a00ff467b82 */ /* 0x000ea20000000a00 */
[-C--:B0-----:R-:W-:Y:S02]  /*2240*/  IMAD R6, R15, R64.reuse, RZ ;  /* 0x000000400f067224 */ /* 0x081fe400078e02ff */
[----:B------:R-:W-:-:S04]  /*2250*/  IMAD.WIDE.U32 R62, R59, R64, R10 ;  /* 0x000000403b3e7225 */ /* 0x000fc800078e000a */
[----:B------:R-:W-:Y:S02]  /*2260*/  IMAD R61, R59, R65, R6 ;  /* 0x000000413b3d7224 */ /* 0x000fe400078e0206 */
[-C--:B-1----:R-:W-:Y:S02]  /*2270*/  IMAD R8, R9, R68.reuse, RZ ;  /* 0x0000004409087224 */ /* 0x082fe400078e02ff */
[----:B------:R-:W-:Y:S02]  /*2280*/  IMAD.IADD R13, R63, 0x1, R61 ;  /* 0x000000013f0d7824 */ /* 0x000fe400078e023d */
[----:B------:R-:W-:Y:S02]  /*2290*/  IMAD.MOV.U32 R12, RZ, RZ, R62 ;  /* 0x000000ffff0c7224 */ /* 0x000fe400078e003e */
[C---:B------:R-:W-:Y:S02]  /*22a0*/  IMAD R65, R73.reuse, R69, R8 ;  /* 0x0000004549417224 */ /* 0x040fe400078e0208 */
[----:B------:R-:W-:-:S04]  /*22b0*/  IMAD.WIDE.U32 R6, R73, R68, R12 ;  /* 0x0000004449067225 */ /* 0x000fc800078e000c */
[----:B------:R-:W-:Y:S01]  /*22c0*/  IMAD.IADD R5, R7, 0x1, R65 ;  /* 0x0000000107057824 */ /* 0x000fe200078e0241 */
[----:B--2---:R-:W-:-:S04]  /*22d0*/  LEA R14, P0, R6, R70, 0x2 ;  /* 0x00000046060e7211 */ /* 0x004fc800078010ff */
[----:B------:R-:W-:-:S05]  /*22e0*/  LEA.HI.X R15, R6, R71, R5, 0x2, P0 ;  /* 0x00000047060f7211 */ /* 0x000fca00000f1405 */
[----:B------:R0:W2:Y:S01]  /*22f0*/  @P2 LDG.E.LTC128B R5, desc[UR36][R14.64] ;  /* 0x000000240e052981 */ /* 0x0000a2000c1e1920 */
[----:B------:R-:W-:Y:S01]  /*2300*/  ISETP.GT.AND P0, PT, R4, 0x1, PT ;  /* 0x000000010400780c */ /* 0x000fe20003f04270 */
[----:B------:R-:W-:Y:S01]  /*2310*/  IMAD.WIDE.U32 R6, R73, R68, R10 ;  /* 0x0000004449067225 */ /* 0x000fe200078e000a */
[----:B------:R-:W-:Y:S03]  /*2320*/  BSSY B1, `(.L_x_37) ;  /* 0x0000013000017945 */ /* 0x000fe60003800000 */
[----:B------:R-:W-:Y:S02]  /*2330*/  IMAD.IADD R7, R65, 0x1, R7 ;  /* 0x0000000141077824 */ /* 0x000fe400078e0207 */
[----:B------:R-:W-:Y:S01]  /*2340*/  IMAD.WIDE.U32 R20, R59, R64, R6 ;  /* 0x000000403b147225 */ /* 0x000fe200078e0006 */
[----:B0-----:R-:W-:-:S03]  /*2350*/  SHF.L.U64.HI R15, R68, 0x3, R69 ;  /* 0x00000003440f7819 */ /* 0x001fc60000010245 */
[----:B------:R-:W-:Y:S01]  /*2360*/  IMAD.IADD R7, R61, 0x1, R21 ;  /* 0x000000013d077824 */ /* 0x000fe200078e0215 */
[----:B------:R-:W-:Y:S01]  /*2370*/  LEA R6, P4, R20, R70, 0x2 ;  /* 0x0000004614067211 */ /* 0x000fe200078810ff */
[----:B------:R-:W-:-:S03]  /*2380*/  IMAD.SHL.U32 R14, R68, 0x8, RZ ;  /* 0x00000008440e7824 */ /* 0x000fc600078e00ff */
[----:B------:R-:W-:Y:S01]  /*2390*/  LEA.HI.X R7, R20, R71, R7, 0x2, P4 ;  /* 0x0000004714077211 */ /* 0x000fe200020f1407 */
[----:B------:R-:W-:Y:S01]  /*23a0*/  IMAD.WIDE.U32 R20, R73, R68, R14 ;  /* 0x0000004449147225 */ /* 0x000fe200078e000e */
[----:B--2---:R-:W-:-:S05]  /*23b0*/  LOP3.LUT R8, R5, 0xffffe000, RZ, 0xc0, !PT ;  /* 0xffffe00005087812 */ /* 0x004fca00078ec0ff */
[----:B------:R-:W-:Y:S01]  /*23c0*/  FMUL R9, R8, R57 ;  /* 0x0000003908097220 */ /* 0x000fe20000400000 */
[----:B------:R-:W-:-:S03]  /*23d0*/  LEA R8, P3, R60, UR4, 0x2 ;  /* 0x000000043c087c11 */ /* 0x000fc6000f8610ff */
[----:B------:R-:W-:Y:S01]  /*23e0*/  FFMA R77, R24, R56, R9 ;  /* 0x00000038184d7223 */ /* 0x000fe20000000009 */
[----:B------:R-:W-:Y:S02]  /*23f0*/  LEA.HI.X R9, R60, UR5, R75, 0x2, P3 ;  /* 0x000000053c097c11 */ /* 0x000fe400098f144b */
[----:B------:R-:W-:Y:S02]  /*2400*/  ISETP.GT.AND P3, PT, R3, RZ, P0 ;  /* 0x000000ff0300720c */ /* 0x000fe40000764270 */
[----:B------:R-:W-:-:S05]  /*2410*/  F2FP.TF32.F32.PACK_B R77, R77 ;  /* 0x0000004dff4d723e */ /* 0x000fca00024050ff */
[----:B------:R0:W-:Y:S06]  /*2420*/  @P2 STG.E desc[UR36][R8.64], R77 ;  /* 0x0000004d08002986 */ /* 0x0001ec000c101924 */
[----:B------:R-:W-:Y:S05]  /*2430*/  @!P3 BRA `(.L_x_38) ;  /* 0x000000000004b947 */ /* 0x000fea0003800000 */
[----:B------:R1:W5:Y:S02]  /*2440*/  LDG.E.LTC128B R5, desc[UR36][R6.64+0x4] ;  /* 0x0000042406057981 */ /* 0x000364000c1e1920 */
.L_x_38:
[----:B------:R-:W-:Y:S05]  /*2450*/  BSYNC B1 ;  /* 0x0000000000017941 */ /* 0x000fea0003800000 */
.L_x_37:
[----:B-----5:R-:W-:Y:S01]  /*2460*/  LOP3.LUT R12, R5, 0xffffe000, RZ, 0xc0, !PT ;  /* 0xffffe000050c7812 */ /* 0x020fe200078ec0ff */
[----:B------:R-:W-:Y:S01]  /*2470*/  IMAD.IADD R65, R65, 0x1, R21 ;  /* 0x0000000141417824 */ /* 0x000fe200078e0215 */
[----:B------:R-:W-:Y:S01]  /*2480*/  IADD3 R62, P2, R62, R20, RZ ;  /* 0x000000143e3e7210 */ /* 0x000fe20007f5e0ff */
[----:B------:R-:W-:Y:S01]  /*2490*/  IMAD.MOV.U32 R24, RZ, RZ, R5 ;  /* 0x000000ffff187224 */ /* 0x000fe200078e0005 */
[----:B------:R-:W-:Y:S01]  /*24a0*/  ISETP.GT.AND P1, PT, R3, 0x8, P1 ;  /* 0x000000080300780c */ /* 0x000fe20000f24270 */
[----:B------:R-:W-:Y:S02]  /*24b0*/  FMUL R12, R12, R57 ;  /* 0x000000390c0c7220 */ /* 0x000fe40000400000 */
[----:B------:R-:W-:Y:S01]  /*24c0*/  IMAD.X R13, R65, 0x1, R13, P2 ;  /* 0x00000001410d7824 */ /* 0x000fe200010e060d */
[----:B------:R-:W-:Y:S01]  /*24d0*/  LEA R14, P2, R62, R70, 0x2 ;  /* 0x000000463e0e7211 */ /* 0x000fe200078410ff */
[----:B------:R-:W-:-:S03]  /*24e0*/  FFMA R25, R25, R56, R12 ;  /* 0x0000003819197223 */ /* 0x000fc6000000000c */
[----:B------:R-:W-:Y:S02]  /*24f0*/  LEA.HI.X R15, R62, R71, R13, 0x2, P2 ;  /* 0x000000473e0f7211 */ /* 0x000fe400010f140d */
[----:B------:R-:W-:-:S05]  /*2500*/  F2FP.TF32.F32.PACK_B R25, R25 ;  /* 0x00000019ff19723e */ /* 0x000fca00024050ff */
[----:B------:R2:W-:Y:S04]  /*2510*/  @P3 STG.E desc[UR36][R8.64+0x4], R25 ;  /* 0x0000041908003986 */ /* 0x0005e8000c101924 */
[----:B------:R-:W3:Y:S01]  /*2520*/  @P1 LDG.E.LTC128B R24, desc[UR36][R14.64] ;  /* 0x000000240e181981 */ /* 0x000ee2000c1e1920 */
[----:B------:R-:W-:Y:S01]  /*2530*/  IADD3 R20, P2, R10, R20, RZ ;  /* 0x000000140a147210 */ /* 0x000fe20007f5e0ff */
[----:B------:R-:W-:Y:S01]  /*2540*/  BSSY B1, `(.L_x_39) ;  /* 0x0000011000017945 */ /* 0x000fe20003800000 */
[----:B------:R-:W-:-:S03]  /*2550*/  ISETP.GT.AND P0, PT, R3, 0x8, P0 ;  /* 0x000000080300780c */ /* 0x000fc60000704270 */
[----:B------:R-:W-:Y:S01]  /*2560*/  IMAD.X R21, R11, 0x1, R65, P2 ;  /* 0x000000010b157824 */ /* 0x000fe200010e0641 */
[C---:B------:R-:W-:Y:S02]  /*2570*/  SHF.L.U64.HI R11, R66.reuse, 0x5, R67 ;  /* 0x00000005420b7819 */ /* 0x040fe40000010243 */
[----:B------:R-:W-:Y:S01]  /*2580*/  LEA R12, P2, R66, R8, 0x5 ;  /* 0x00000008420c7211 */ /* 0x000fe200078428ff */
[----:B------:R-:W-:-:S04]  /*2590*/  IMAD.WIDE.U32 R20, R59, R64, R20 ;  /* 0x000000403b147225 */ /* 0x000fc800078e0014 */
[----:B------:R-:W-:Y:S01]  /*25a0*/  IMAD.X R13, R11, 0x1, R9, P2 ;  /* 0x000000010b0d7824 */ /* 0x000fe200010e0609 */
[----:B---3--:R-:W-:-:S05]  /*25b0*/  LOP3.LUT R10, R24, 0xffffe000, RZ, 0xc0, !PT ;  /* 0xffffe000180a7812 */ /* 0x008fca00078ec0ff */
[----:B------:R-:W-:Y:S01]  /*25c0*/  FMUL R5, R10, R57 ;  /* 0x000000390a057220 */ /* 0x000fe20000400000 */
[----:B------:R-:W-:-:S03]  /*25d0*/  LEA R10, P3, R20, R70, 0x2 ;  /* 0x00000046140a7211 */ /* 0x000fc600078610ff */
[----:B------:R-:W-:Y:S01]  /*25e0*/  FFMA R59, R26, R56, R5 ;  /* 0x000000381a3b7223 */ /* 0x000fe20000000005 */
[----:B------:R-:W-:-:S04]  /*25f0*/  IMAD.IADD R5, R61, 0x1, R21 ;  /* 0x000000013d057824 */ /* 0x000fc800078e0215 */
[----:B------:R-:W-:Y:S02]  /*2600*/  F2FP.TF32.F32.PACK_B R59, R59 ;  /* 0x0000003bff3b723e */ /* 0x000fe400024050ff */
[----:B------:R-:W-:-:S03]  /*2610*/  LEA.HI.X R11, R20, R71, R5, 0x2, P3 ;  /* 0x00000047140b7211 */ /* 0x000fc600018f1405 */
[----:B------:R2:W-:Y:S01]  /*2620*/  @P1 STG.E desc[UR36][R12.64], R59 ;  /* 0x0000003b0c001986 */ /* 0x0005e2000c101924 */
[----:B------:R-:W-:Y:S05]  /*2630*/  @!P0 BRA `(.L_x_40) ;  /* 0x0000000000048947 */ /* 0x000fea0003800000 */
[----:B------:R3:W5:Y:S02]  /*2640*/  LDG.E.LTC128B R24, desc[UR36][R10.64+0x4] ;  /* 0x000004240a187981 */ /* 0x000764000c1e1920 */
.L_x_40:
[----:B------:R-:W-:Y:S05]  /*2650*/  BSYNC B1 ;  /* 0x0000000000017941 */ /* 0x000fea0003800000 */
.L_x_39:
[----:B-----5:R-:W-:Y:S01]  /*2660*/  LOP3.LUT R14, R24, 0xffffe000, RZ, 0xc0, !PT ;  /* 0xffffe000180e7812 */ /* 0x020fe200078ec0ff */
[----:B------:R-:W-:Y:S01]  /*2670*/  BSSY B1, `(.L_x_41) ;  /* 0x0000009000017945 */ /* 0x000fe20003800000 */
[----:B------:R-:W-:-:S03]  /*2680*/  ISETP.GT.AND P1, PT, R4, 0x8, PT ;  /* 0x000000080400780c */ /* 0x000fc60003f24270 */
[----:B------:R-:W-:Y:S01]  /*2690*/  FMUL R14, R14, R57 ;  /* 0x000000390e0e7220 */ /* 0x000fe20000400000 */
[----:B------:R-:W-:-:S03]  /*26a0*/  ISETP.GT.AND P2, PT, R3, RZ, P1 ;  /* 0x000000ff0300720c */ /* 0x000fc60000f44270 */
[----:B------:R-:W-:-:S05]  /*26b0*/  FFMA R27, R27, R56, R14 ;  /* 0x000000381b1b7223 */ /* 0x000fca000000000e */
[----:B------:R-:W-:-:S05]  /*26c0*/  F2FP.TF32.F32.PACK_B R27, R27 ;  /* 0x0000001bff1b723e */ /* 0x000fca00024050ff */
[----:B------:R4:W-:Y:S01]  /*26d0*/  @P0 STG.E desc[UR36][R12.64+0x4], R27 ;  /* 0x0000041b0c000986 */ /* 0x0009e2000c101924 */
[----:B------:R-:W-:Y:S05]  /*26e0*/  @!P2 BRA `(.L_x_42) ;  /* 0x000000000004a947 */ /* 0x000fea0003800000 */
[----:B------:R0:W5:Y:S02]  /*26f0*/  LDG.E.LTC128B R24, desc[UR36][R6.64+0x20] ;  /* 0x0000202406187981 */ /* 0x000164000c1e1920 */
.L_x_42:
[----:B------:R-:W-:Y:S05]  /*2700*/  BSYNC B1 ;  /* 0x0000000000017941 */ /* 0x000fea0003800000 */
.L_x_41:
        /* <DEDUP_REMOVED lines=10> */
.L_x_44:
[----:B------:R-:W-:Y:S05]  /*27b0*/  BSYNC B1 ;  /* 0x0000000000017941 */ /* 0x000fea0003800000 */
.L_x_43:
[----:B-----5:R-:W-:Y:S01]  /*27c0*/  LOP3.LUT R14, R24, 0xffffe000, RZ, 0xc0, !PT ;  /* 0xffffe000180e7812 */ /* 0x020fe200078ec0ff */
[----:B------:R-:W-:Y:S01]  /*27d0*/  BSSY B1, `(.L_x_45) ;  /* 0x0000008000017945 */ /* 0x000fe20003800000 */
[----:B------:R-:W-:-:S03]  /*27e0*/  ISETP.GT.AND P1, PT, R3, 0x8, P1 ;  /* 0x000000080300780c */ /* 0x000fc60000f24270 */
[----:B------:R-:W-:-:S04]  /*27f0*/  FMUL R14, R14, R57 ;  /* 0x000000390e0e7220 */ /* 0x000fc80000400000 */
[----:B------:R-:W-:-:S05]  /*2800*/  FFMA R29, R29, R56, R14 ;  /* 0x000000381d1d7223 */ /* 0x000fca000000000e */
[----:B------:R-:W-:-:S05]  /*2810*/  F2FP.TF32.F32.PACK_B R29, R29 ;  /* 0x0000001dff1d723e */ /* 0x000fca00024050ff */
[----:B------:R0:W-:Y:S01]  /*2820*/  @P3 STG.E desc[UR36][R8.64+0x24], R29 ;  /* 0x0000241d08003986 */ /* 0x0001e2000c101924 */
[----:B------:R-:W-:Y:S05]  /*2830*/  @!P1 BRA `(.L_x_46) ;  /* 0x0000000000049947 */ /* 0x000fea0003800000 */
[----:B------:R0:W5:Y:S02]  /*2840*/  LDG.E.LTC128B R24, desc[UR36][R10.64+0x20] ;  /* 0x000020240a187981 */ /* 0x000164000c1e1920 */
.L_x_46:
[----:B------:R-:W-:Y:S05]  /*2850*/  BSYNC B1 ;  /* 0x0000000000017941 */ /* 0x000fea0003800000 */
.L_x_45:
[----:B-----5:R-:W-:Y:S01]  /*2860*/  LOP3.LUT R14, R24, 0xffffe000, RZ, 0xc0, !PT ;  /* 0xffffe000180e7812 */ /* 0x020fe200078ec0ff */
[----:B------:R-:W-:Y:S01]  /*2870*/  BSSY B1, `(.L_x_47) ;  /* 0x0000008000017945 */ /* 0x000fe20003800000 */
[----:B------:R-:W-:-:S03]  /*2880*/  ISETP.GT.AND P0, PT, R3, 0x8, P0 ;  /* 0x000000080300780c */ /* 0x000fc60000704270 */
[----:B0-----:R-:W-:-:S04]  /*2890*/  FMUL R5, R14, R57 ;  /* 0x000000390e057220 */ /* 0x001fc80000400000 */
[----:B------:R-:W-:-:S05]  /*28a0*/  FFMA R5, R30, R56, R5 ;  /* 0x000000381e057223 */ /* 0x000fca0000000005 */
[----:B------:R-:W-:-:S05]  /*28b0*/  F2FP.TF32.F32.PACK_B R5, R5 ;  /* 0x00000005ff05723e */ /* 0x000fca00024050ff */
[----:B------:R0:W-:Y:S01]  /*28c0*/  @P1 STG.E desc[UR36][R12.64+0x20], R5 ;  /* 0x000020050c001986 */ /* 0x0001e2000c101924 */
[----:B------:R-:W-:Y:S05]  /*28d0*/  @!P0 BRA `(.L_x_48) ;  /* 0x0000000000048947 */ /* 0x000fea0003800000 */
[----:B------:R0:W5:Y:S02]  /*28e0*/  LDG.E.LTC128B R24, desc[UR36][R10.64+0x24] ;  /* 0x000024240a187981 */ /* 0x000164000c1e1920 */
.L_x_48:
[----:B------:R-:W-:Y:S05]  /*28f0*/  BSYNC B1 ;  /* 0x0000000000017941 */ /* 0x000fea0003800000 */
.L_x_47:
        /* <DEDUP_REMOVED lines=10> */
.L_x_50:
[----:B------:R-:W-:Y:S05]  /*29a0*/  BSYNC B1 ;  /* 0x0000000000017941 */ /* 0x000fea0003800000 */
.L_x_49:
[----:B-----5:R-:W-:Y:S01]  /*29b0*/  LOP3.LUT R14, R24, 0xffffe000, RZ, 0xc0, !PT ;  /* 0xffffe000180e7812 */ /* 0x020fe200078ec0ff */
[----:B------:R-:W-:Y:S01]  /*29c0*/  BSSY B1, `(.L_x_51) ;  /* 0x0000009000017945 */ /* 0x000fe20003800000 */
[----:B------:R-:W-:-:S03]  /*29d0*/  ISETP.GT.AND P0, PT, R4, 0x11, PT ;  /* 0x000000110400780c */ /* 0x000fc60003f04270 */
[----:B0-----:R-:W-:Y:S01]  /*29e0*/  FMUL R5, R14, R57 ;  /* 0x000000390e057220 */ /* 0x001fe20000400000 */
[----:B------:R-:W-:-:S03]  /*29f0*/  ISETP.GT.AND P3, PT, R3, RZ, P0 ;  /* 0x000000ff0300720c */ /* 0x000fc60000764270 */
[----:B------:R-:W-:-:S05]  /*2a00*/  FFMA R5, R32, R56, R5 ;  /* 0x0000003820057223 */ /* 0x000fca0000000005 */
[----:B------:R-:W-:-:S05]  /*2a10*/  F2FP.TF32.F32.PACK_B R5, R5 ;  /* 0x00000005ff05723e */ /* 0x000fca00024050ff */
[----:B------:R0:W-:Y:S01]  /*2a20*/  @P2 STG.E desc[UR36][R8.64+0x40], R5 ;  /* 0x0000400508002986 */ /* 0x0001e2000c101924 */
[----:B------:R-:W-:Y:S05]  /*2a30*/  @!P3 BRA `(.L_x_52) ;  /* 0x000000000004b947 */ /* 0x000fea0003800000 */
[----:B------:R0:W5:Y:S02]  /*2a40*/  LDG.E.LTC128B R24, desc[UR36][R6.64+0x44] ;  /* 0x0000442406187981 */ /* 0x000164000c1e1920 */
.L_x_52:
[----:B------:R-:W-:Y:S05]  /*2a50*/  BSYNC B1 ;  /* 0x0000000000017941 */ /* 0x000fea0003800000 */
.L_x_51:
        /* <DEDUP_REMOVED lines=9> */
.L_x_54:
[----:B------:R-:W-:Y:S05]  /*2af0*/  BSYNC B1 ;  /* 0x0000000000017941 */ /* 0x000fea0003800000 */
.L_x_53:
        /* <DEDUP_REMOVED lines=9> */
.L_x_56:
[----:B------:R-:W-:Y:S05]  /*2b90*/  BSYNC B1 ;  /* 0x0000000000017941 */ /* 0x000fea0003800000 */
.L_x_55:
        /* <DEDUP_REMOVED lines=10> */
.L_x_58:
[----:B------:R-:W-:Y:S05]  /*2c40*/  BSYNC B1 ;  /* 0x0000000000017941 */ /* 0x000fea0003800000 */
.L_x_57:
        /* <DEDUP_REMOVED lines=10> */
.L_x_60:
[----:B------:R-:W-:Y:S05]  /*2cf0*/  BSYNC B1 ;  /* 0x0000000000017941 */ /* 0x000fea0003800000 */
.L_x_59:
        /* <DEDUP_REMOVED lines=9> */
.L_x_62:
[----:B------:R-:W-:Y:S05]  /*2d90*/  BSYNC B1 ;  /* 0x0000000000017941 */ /* 0x000fea0003800000 */
.L_x_61:
        /* <DEDUP_REMOVED lines=9> */
.L_x_64:
[----:B------:R-:W-:Y:S05]  /*2e30*/  BSYNC B1 ;  /* 0x0000000000017941 */ /* 0x000fea0003800000 */
.L_x_63:
        /* <DEDUP_REMOVED lines=10> */
.L_x_66:
[----:B------:R-:W-:Y:S05]  /*2ee0*/  BSYNC B1 ;  /* 0x0000000000017941 */ /* 0x000fea0003800000 */
.L_x_65:
        /* <DEDUP_REMOVED lines=10> */
.L_x_68:
[----:B------:R-:W-:Y:S05]  /*2f90*/  BSYNC B1 ;  /* 0x0000000000017941 */ /* 0x000fea0003800000 */
.L_x_67:
        /* <DEDUP_REMOVED lines=9> */
.L_x_70:
[----:B------:R-:W-:Y:S05]  /*3030*/  BSYNC B1 ;  /* 0x0000000000017941 */ /* 0x000fea0003800000 */
.L_x_69:
        /* <DEDUP_REMOVED lines=9> */
.L_x_72:
[----:B------:R-:W-:Y:S05]  /*30d0*/  BSYNC B1 ;  /* 0x0000000000017941 */ /* 0x000fea0003800000 */
.L_x_71:
        /* <DEDUP_REMOVED lines=10> */
.L_x_74:
[----:B------:R-:W-:Y:S05]  /*3180*/  BSYNC B1 ;  /* 0x0000000000017941 */ /* 0x000fea0003800000 */
.L_x_73:
        /* <DEDUP_REMOVED lines=10> */
.L_x_76:
[----:B------:R-:W-:Y:S05]  /*3230*/  BSYNC B1 ;  /* 0x0000000000017941 */ /* 0x000fea0003800000 */
.L_x_75:
        /* <DEDUP_REMOVED lines=9> */
.L_x_78:
[----:B------:R-:W-:Y:S05]  /*32d0*/  BSYNC B1 ;  /* 0x0000000000017941 */ /* 0x000fea0003800000 */
.L_x_77:
        /* <DEDUP_REMOVED lines=9> */
.L_x_80:
[----:B------:R-:W-:Y:S05]  /*3370*/  BSYNC B1 ;  /* 0x0000000000017941 */ /* 0x000fea0003800000 */
.L_x_79:
        /* <DEDUP_REMOVED lines=10> */
.L_x_82:
[----:B------:R-:W-:Y:S05]  /*3420*/  BSYNC B1 ;  /* 0x0000000000017941 */ /* 0x000fea0003800000 */
.L_x_81:
        /* <DEDUP_REMOVED lines=10> */
.L_x_84:
[----:B------:R-:W-:Y:S05]  /*34d0*/  BSYNC B1 ;  /* 0x0000000000017941 */ /* 0x000fea0003800000 */
.L_x_83:
        /* <DEDUP_REMOVED lines=9> */
.L_x_86:
[----:B------:R-:W-:Y:S05]  /*3570*/  BSYNC B1 ;  /* 0x0000000000017941 */ /* 0x000fea0003800000 */
.L_x_85:
        /* <DEDUP_REMOVED lines=9> */
.L_x_88:
[----:B------:R-:W-:Y:S05]  /*3610*/  BSYNC B1 ;  /* 0x0000000000017941 */ /* 0x000fea0003800000 */
.L_x_87:
        /* <DEDUP_REMOVED lines=10> */
.L_x_90:
[----:B------:R-:W-:Y:S05]  /*36c0*/  BSYNC B1 ;  /* 0x0000000000017941 */ /* 0x000fea0003800000 */
.L_x_89:
[----:B-----5:R-:W-:Y:S01]  /*36d0*/  LOP3.LUT R14, R24, 0xffffe000, RZ, 0xc0, !PT ;  /* 0xffffe000180e7812 */ /* 0x020fe200078ec0ff */
[----:B------:R-:W-:Y:S01]  /*36e0*/  BSSY B1, `(.L_x_91) ;  /* 0x000000b000017945 */ /* 0x000fe20003800000 */
[----:B------:R-:W-:Y:S01]  /*36f0*/  ISETP.GT.AND P0, PT, R4, 0x39, PT ;  /* 0x000000390400780c */ /* 0x000fe20003f04270 */
[----:B------:R-:W-:Y:S02]  /*3700*/  @P2 IMAD.MOV.U32 R4, RZ, RZ, R8 ;  /* 0x000000ffff042224 */ /* 0x000fe400078e0008 */
[----:B0-----:R-:W-:Y:S01]  /*3710*/  FMUL R5, R14, R57 ;  /* 0x000000390e057220 */ /* 0x001fe20000400000 */
[----:B------:R-:W-:-:S03]  /*3720*/  ISETP.GT.AND P3, PT, R3, RZ, P0 ;  /* 0x000000ff0300720c */ /* 0x000fc60000764270 */
[----:B------:R-:W-:Y:S01]  /*3730*/  FFMA R15, R52, R56, R5 ;  /* 0x00000038340f7223 */ /* 0x000fe20000000005 */
[----:B------:R-:W-:-:S04]  /*3740*/  @P2 IMAD.MOV.U32 R5, RZ, RZ, R9 ;  /* 0x000000ffff052224 */ /* 0x000fc800078e0009 */
[----:B------:R-:W-:-:S05]  /*3750*/  F2FP.TF32.F32.PACK_B R15, R15 ;  /* 0x0000000fff0f723e */ /* 0x000fca00024050ff */
[----:B------:R0:W-:Y:S01]  /*3760*/  @P2 STG.E desc[UR36][R4.64+0xe0], R15 ;  /* 0x0000e00f04002986 */ /* 0x0001e2000c101924 */
[----:B------:R-:W-:Y:S05]  /*3770*/  @!P3 BRA `(.L_x_92) ;  /* 0x000000000004b947 */ /* 0x000fea0003800000 */
[----:B------:R0:W5:Y:S02]  /*3780*/  LDG.E.LTC128B R24, desc[UR36][R6.64+0xe4] ;  /* 0x0000e42406187981 */ /* 0x000164000c1e1920 */
.L_x_92:
[----:B------:R-:W-:Y:S05]  /*3790*/  BSYNC B1 ;  /* 0x0000000000017941 */ /* 0x000fea0003800000 */
.L_x_91:
[----:B0----5:R-:W-:Y:S01]  /*37a0*/  LOP3.LUT R4, R24, 0xffffe000, RZ, 0xc0, !PT ;  /* 0xffffe00018047812 */ /* 0x021fe200078ec0ff */
        /* <DEDUP_REMOVED lines=8> */
.L_x_94:
[----:B------:R-:W-:Y:S05]  /*3830*/  BSYNC B1 ;  /* 0x0000000000017941 */ /* 0x000fea0003800000 */
.L_x_93:
[----:B-----5:R-:W-:Y:S01]  /*3840*/  LOP3.LUT R4, R24, 0xffffe000, RZ, 0xc0, !PT ;  /* 0xffffe00018047812 */ /* 0x020fe200078ec0ff */
[----:B------:R-:W-:Y:S01]  /*3850*/  BSSY B1, `(.L_x_95) ;  /* 0x000000a000017945 */ /* 0x000fe20003800000 */
[----:B------:R-:W-:-:S03]  /*3860*/  ISETP.GT.AND P0, PT, R3, 0x8, P0 ;  /* 0x000000080300780c */ /* 0x000fc60000704270 */
[----:B------:R-:W-:Y:S01]  /*3870*/  FMUL R5, R4, R57 ;  /* 0x0000003904057220 */ /* 0x000fe20000400000 */
[----:B------:R-:W-:-:S03]  /*3880*/  @P1 IMAD.MOV.U32 R4, RZ, RZ, R12 ;  /* 0x000000ffff041224 */ /* 0x000fc600078e000c */
[----:B-1----:R-:W-:Y:S01]  /*3890*/  FFMA R7, R54, R56, R5 ;  /* 0x0000003836077223 */ /* 0x002fe20000000005 */
[----:B------:R-:W-:-:S04]  /*38a0*/  @P1 IMAD.MOV.U32 R5, RZ, RZ, R13 ;  /* 0x000000ffff051224 */ /* 0x000fc800078e000d */
[----:B------:R-:W-:-:S05]  /*38b0*/  F2FP.TF32.F32.PACK_B R7, R7 ;  /* 0x00000007ff07723e */ /* 0x000fca00024050ff */
[----:B------:R1:W-:Y:S01]  /*38c0*/  @P1 STG.E desc[UR36][R4.64+0xe0], R7 ;  /* 0x0000e00704001986 */ /* 0x0003e2000c101924 */
[----:B------:R-:W-:Y:S05]  /*38d0*/  @!P0 BRA `(.L_x_96) ;  /* 0x0000000000048947 */ /* 0x000fea0003800000 */
[----:B------:R0:W5:Y:S02]  /*38e0*/  LDG.E.LTC128B R24, desc[UR36][R10.64+0xe4] ;  /* 0x0000e4240a187981 */ /* 0x000164000c1e1920 */
.L_x_96:
[----:B------:R-:W-:Y:S05]  /*38f0*/  BSYNC B1 ;  /* 0x0000000000017941 */ /* 0x000fea0003800000 */
.L_x_95:
[----:B------:R-:W-:Y:S05]  /*3900*/  @!P0 BRA `(.L_x_97) ;  /* 0x0000000800a88947 */ /* 0x000fea0003800000 */
[----:B-----5:R-:W-:-:S05]  /*3910*/  LOP3.LUT R24, R24, 0xffffe000, RZ, 0xc0, !PT ;  /* 0xffffe00018187812 */ /* 0x020fca00078ec0ff */
[----:B------:R-:W-:-:S04]  /*3920*/  FMUL R24, R24, R57 ;  /* 0x0000003918187220 */ /* 0x000fc80000400000 */
[----:B------:R-:W-:-:S05]  /*3930*/  FFMA R55, R55, R56, R24 ;  /* 0x0000003837377223 */ /* 0x000fca0000000018 */
[----:B------:R-:W-:-:S05]  /*3940*/  F2FP.TF32.F32.PACK_B R55, R55 ;  /* 0x00000037ff37723e */ /* 0x000fca00024050ff */
[----:B------:R0:W-:Y:S01]  /*3950*/  STG.E desc[UR36][R12.64+0xe4], R55 ;  /* 0x0000e4370c007986 */ /* 0x0001e2000c101924 */
[----:B------:R-:W-:Y:S05]  /*3960*/  BRA `(.L_x_97) ;  /* 0x0000000800907947 */ /* 0x000fea0003800000 */
.L_x_36:
[----:B------:R-:W-:Y:S01]  /*3970*/  ISETP.GT.AND P3, PT, R4, 0x1, PT ;  /* 0x000000010400780c */ /* 0x000fe20003f64270 */
[----:B------:R-:W-:Y:S01]  /*3980*/  ULDC.64 UR4, c[0x0][0x5c0] ;  /* 0x0001700000047ab9 */ /* 0x000fe20000000a00 */
[-C--:B------:R-:W-:Y:S01]  /*3990*/  FMUL R5, R24, R56.reuse ;  /* 0x0000003818057220 */ /* 0x080fe20000400000 */
[----:B------:R-:W-:Y:S01]  /*39a0*/  LEA R6, P4, R60, UR4, 0x2 ;  /* 0x000000043c067c11 */ /* 0x000fe2000f8810ff */
[-C--:B------:R-:W-:Y:S01]  /*39b0*/  FMUL R25, R25, R56.reuse ;  /* 0x0000003819197220 */ /* 0x080fe20000400000 */
[----:B------:R-:W-:Y:S01]  /*39c0*/  ISETP.GT.AND P0, PT, R3, RZ, P3 ;  /* 0x000000ff0300720c */ /* 0x000fe20001f04270 */
[-C--:B------:R-:W-:Y:S01]  /*39d0*/  FMUL R11, R26, R56.reuse ;  /* 0x000000381a0b7220 */ /* 0x080fe20000400000 */
[----:B------:R-:W-:Y:S01]  /*39e0*/  LEA.HI.X R7, R60, UR5, R75, 0x2, P4 ;  /* 0x000000053c077c11 */ /* 0x000fe2000a0f144b */
[-C--:B------:R-:W-:Y:S01]  /*39f0*/  FMUL R27, R27, R56.reuse ;  /* 0x000000381b1b7220 */ /* 0x080fe20000400000 */
[----:B------:R-:W-:Y:S01]  /*3a00*/  F2FP.TF32.F32.PACK_B R5, R5 ;  /* 0x00000005ff05723e */ /* 0x000fe200024050ff */
[-C--:B------:R-:W-:Y:S01]  /*3a10*/  FMUL R29, R29, R56.reuse ;  /* 0x000000381d1d7220 */ /* 0x080fe20000400000 */
[----:B------:R-:W-:Y:S01]  /*3a20*/  F2FP.TF32.F32.PACK_B R25, R25 ;  /* 0x00000019ff19723e */ /* 0x000fe200024050ff */
[----:B------:R-:W-:Y:S01]  /*3a30*/  FMUL R31, R31, R56 ;  /* 0x000000381f1f7220 */ /* 0x000fe20000400000 */
[C---:B------:R-:W-:Y:S01]  /*3a40*/  SHF.L.U64.HI R67, R66.reuse, 0x5, R67 ;  /* 0x0000000542437819 */ /* 0x040fe20000010243 */
[----:B------:R0:W-:Y:S01]  /*3a50*/  @P2 STG.E desc[UR36][R6.64], R5 ;  /* 0x0000000506002986 */ /* 0x0001e2000c101924 */
[----:B------:R-:W-:Y:S01]  /*3a60*/  LEA R8, P4, R66, R6, 0x5 ;  /* 0x0000000642087211 */ /* 0x000fe200078828ff */
[-C--:B------:R-:W-:Y:S01]  /*3a70*/  FMUL R13, R32, R56.reuse ;  /* 0x00000038200d7220 */ /* 0x080fe20000400000 */
[----:B------:R-:W-:Y:S01]  /*3a80*/  ISETP.GT.AND P1, PT, R3, 0x8, P1 ;  /* 0x000000080300780c */ /* 0x000fe20000f24270 */
[----:B------:R-:W-:Y:S01]  /*3a90*/  @P0 STG.E desc[UR36][R6.64+0x4], R25 ;  /* 0x0000041906000986 */ /* 0x000fe2000c101924 */
[C---:B------:R-:W-:Y:S01]  /*3aa0*/  ISETP.GT.AND P2, PT, R4.reuse, 0x8, PT ;  /* 0x000000080400780c */ /* 0x040fe20003f44270 */
[----:B------:R-:W-:Y:S01]  /*3ab0*/  IMAD.X R9, R67, 0x1, R7, P4 ;  /* 0x0000000143097824 */ /* 0x000fe200020e0607 */
[----:B------:R-:W-:Y:S01]  /*3ac0*/  ISETP.GT.AND P3, PT, R3, 0x8, P3 ;  /* 0x000000080300780c */ /* 0x000fe20001f64270 */
[-C--:B------:R-:W-:Y:S01]  /*3ad0*/  FMUL R33, R33, R56.reuse ;  /* 0x0000003821217220 */ /* 0x080fe20000400000 */
[----:B------:R-:W-:Y:S01]  /*3ae0*/  ISETP.GT.AND P0, PT, R4, 0x9, PT ;  /* 0x000000090400780c */ /* 0x000fe20003f04270 */
[-C--:B------:R-:W-:Y:S01]  /*3af0*/  FMUL R35, R35, R56.reuse ;  /* 0x0000003823237220 */ /* 0x080fe20000400000 */
[C---:B------:R-:W-:Y:S01]  /*3b00*/  ISETP.GT.AND P5, PT, R3.reuse, RZ, P2 ;  /* 0x000000ff0300720c */ /* 0x040fe200017a4270 */
[-C--:B0-----:R-:W-:Y:S01]  /*3b10*/  FMUL R5, R28, R56.reuse ;  /* 0x000000381c057220 */ /* 0x081fe20000400000 */
[----:B------:R-:W-:Y:S01]  /*3b20*/  ISETP.GT.AND P4, PT, R3, RZ, P0 ;  /* 0x000000ff0300720c */ /* 0x000fe20000784270 */
[-C--:B------:R-:W-:Y:S01]  /*3b30*/  FMUL R37, R37, R56.reuse ;  /* 0x0000003825257220 */ /* 0x080fe20000400000 */
[----:B------:R-:W-:Y:S01]  /*3b40*/  F2FP.TF32.F32.PACK_B R11, R11 ;  /* 0x0000000bff0b723e */ /* 0x000fe200024050ff */
[-C--:B------:R-:W-:Y:S01]  /*3b50*/  FMUL R39, R39, R56.reuse ;  /* 0x0000003827277220 */ /* 0x080fe20000400000 */
[----:B------:R-:W-:Y:S01]  /*3b60*/  F2FP.TF32.F32.PACK_B R27, R27 ;  /* 0x0000001bff1b723e */ /* 0x000fe200024050ff */
[-C--:B------:R-:W-:Y:S01]  /*3b70*/  FMUL R41, R41, R56.reuse ;  /* 0x0000003829297220 */ /* 0x080fe20000400000 */
[----:B------:R-:W-:Y:S01]  /*3b80*/  F2FP.TF32.F32.PACK_B R5, R5 ;  /* 0x00000005ff05723e */ /* 0x000fe200024050ff */
[----:B------:R0:W-:Y:S01]  /*3b90*/  @P1 STG.E desc[UR36][R8.64], R11 ;  /* 0x0000000b08001986 */ /* 0x0001e2000c101924 */
[----:B------:R-:W-:Y:S01]  /*3ba0*/  F2FP.TF32.F32.PACK_B R29, R29 ;  /* 0x0000001dff1d723e */ /* 0x000fe200024050ff */
[-C--:B------:R-:W-:Y:S01]  /*3bb0*/  FMUL R43, R43, R56.reuse ;  /* 0x000000382b2b7220 */ /* 0x080fe20000400000 */
[C---:B------:R-:W-:Y:S01]  /*3bc0*/  ISETP.GT.AND P1, PT, R4.reuse, 0x10, PT ;  /* 0x000000100400780c */ /* 0x040fe20003f24270 */
[----:B------:R-:W-:Y:S01]  /*3bd0*/  @P3 STG.E desc[UR36][R8.64+0x4], R27 ;  /* 0x0000041b08003986 */ /* 0x000fe2000c101924 */
[----:B------:R-:W-:Y:S01]  /*3be0*/  ISETP.GT.AND P3, PT, R4, 0x11, PT ;  /* 0x000000110400780c */ /* 0x000fe20003f64270 */
[-C--:B------:R-:W-:Y:S01]  /*3bf0*/  FMUL R45, R45, R56.reuse ;  /* 0x000000382d2d7220 */ /* 0x080fe20000400000 */
[C---:B------:R-:W-:Y:S01]  /*3c00*/  ISETP.GT.AND P2, PT, R3.reuse, 0x8, P2 ;  /* 0x000000080300780c */ /* 0x040fe20001744270 */
[----:B------:R1:W-:Y:S01]  /*3c10*/  @P5 STG.E desc[UR36][R6.64+0x20], R5 ;  /* 0x0000200506005986 */ /* 0x0003e2000c101924 */
[----:B------:R-:W-:Y:S01]  /*3c20*/  ISETP.GT.AND P0, PT, R3, 0x8, P0 ;  /* 0x000000080300780c */ /* 0x000fe20000704270 */
[-C--:B------:R-:W-:Y:S01]  /*3c30*/  FMUL R47, R47, R56.reuse ;  /* 0x000000382f2f7220 */ /* 0x080fe20000400000 */
[C---:B------:R-:W-:Y:S01]  /*3c40*/  ISETP.GT.AND P5, PT, R3.reuse, RZ, P1 ;  /* 0x000000ff0300720c */ /* 0x040fe20000fa4270 */
[----:B------:R-:W-:Y:S01]  /*3c50*/  @P4 STG.E desc[UR36][R6.64+0x24], R29 ;  /* 0x0000241d06004986 */ /* 0x000fe2000c101924 */
        /* <DEDUP_REMOVED lines=8> */
[-C--:B-1----:R-:W-:Y:S01]  /*3ce0*/  FMUL R5, R34, R56.reuse ;  /* 0x0000003822057220 */ /* 0x082fe20000400000 */
[----:B------:R-:W-:Y:S01]  /*3cf0*/  F2FP.TF32.F32.PACK_B R33, R33 ;  /* 0x00000021ff21723e */ /* 0x000fe200024050ff */
[----:B------:R0:W-:Y:S01]  /*3d00*/  @P2 STG.E desc[UR36][R8.64+0x20], R11 ;  /* 0x0000200b08002986 */ /* 0x0001e2000c101924 */
[----:B------:R-:W-:Y:S01]  /*3d10*/  ISETP.GT.AND P1, PT, R3, 0x8, P1 ;  /* 0x000000080300780c */ /* 0x000fe20000f24270 */
[-C--:B------:R-:W-:Y:S01]  /*3d20*/  FMUL R21, R52, R56.reuse ;  /* 0x0000003834157220 */ /* 0x080fe20000400000 */
[C---:B------:R-:W-:Y:S01]  /*3d30*/  ISETP.GT.AND P2, PT, R4.reuse, 0x19, PT ;  /* 0x000000190400780c */ /* 0x040fe20003f44270 */
[----:B------:R-:W-:Y:S01]  /*3d40*/  @P0 STG.E desc[UR36][R8.64+0x24], R31 ;  /* 0x0000241f08000986 */ /* 0x000fe2000c101924 */
[----:B------:R-:W-:Y:S01]  /*3d50*/  ISETP.GT.AND P0, PT, R4, 0x18, PT ;  /* 0x000000180400780c */ /* 0x000fe20003f04270 */
[-C--:B------:R-:W-:Y:S01]  /*3d60*/  FMUL R53, R53, R56.reuse ;  /* 0x0000003835357220 */ /* 0x080fe20000400000 */
[----:B------:R-:W-:Y:S01]  /*3d70*/  F2FP.TF32.F32.PACK_B R5, R5 ;  /* 0x00000005ff05723e */ /* 0x000fe200024050ff */
[----:B------:R1:W-:Y:S01]  /*3d80*/  @P5 STG.E desc[UR36][R6.64+0x40], R13 ;  /* 0x0000400d06005986 */ /* 0x0003e2000c101924 */
[----:B------:R-:W-:Y:S01]  /*3d90*/  ISETP.GT.AND P5, PT, R3, RZ, P0 ;  /* 0x000000ff0300720c */ /* 0x000fe200007a4270 */
[-C--:B------:R-:W-:Y:S01]  /*3da0*/  FMUL R55, R55, R56.reuse ;  /* 0x0000003837377220 */ /* 0x080fe20000400000 */
[----:B------:R-:W-:Y:S01]  /*3db0*/  F2FP.TF32.F32.PACK_B R35, R35 ;  /* 0x00000023ff23723e */ /* 0x000fe200024050ff */
[----:B------:R-:W-:Y:S01]  /*3dc0*/  @P4 STG.E desc[UR36][R6.64+0x44], R33 ;  /* 0x0000442106004986 */ /* 0x000fe2000c101924 */
[C---:B------:R-:W-:Y:S01]  /*3dd0*/  ISETP.GT.AND P4, PT, R3.reuse, 0x8, P3 ;  /* 0x000000080300780c */ /* 0x040fe20001f84270 */
[----:B0-----:R-:W-:Y:S01]  /*3de0*/  FMUL R11, R36, R56 ;  /* 0x00000038240b7220 */ /* 0x001fe20000400000 */
[----:B------:R-:W-:Y:S01]  /*3df0*/  ISETP.GT.AND P3, PT, R3, RZ, P2 ;  /* 0x000000ff0300720c */ /* 0x000fe20001764270 */
[----:B------:R0:W-:Y:S01]  /*3e00*/  @P1 STG.E desc[UR36][R8.64+0x40], R5 ;  /* 0x0000400508001986 */ /* 0x0001e2000c101924 */
[----:B------:R-:W-:-:S02]  /*3e10*/  F2FP.TF32.F32.PACK_B R37, R37 ;  /* 0x00000025ff25723e */ /* 0x000fc400024050ff */
[----:B------:R-:W-:Y:S01]  /*3e20*/  F2FP.TF32.F32.PACK_B R11, R11 ;  /* 0x0000000bff0b723e */ /* 0x000fe200024050ff */
[-C--:B-1----:R-:W-:Y:S01]  /*3e30*/  FMUL R13, R40, R56.reuse ;  /* 0x00000038280d7220 */ /* 0x082fe20000400000 */
[----:B------:R-:W-:Y:S02]  /*3e40*/  ISETP.GT.AND P1, PT, R4, 0x20, PT ;  /* 0x000000200400780c */ /* 0x000fe40003f24270 */
[C---:B------:R-:W-:Y:S02]  /*3e50*/  ISETP.GT.AND P0, PT, R3.reuse, 0x8, P0 ;  /* 0x000000080300780c */ /* 0x040fe40000704270 */
[----:B------:R-:W-:Y:S01]  /*3e60*/  F2FP.TF32.F32.PACK_B R39, R39 ;  /* 0x00000027ff27723e */ /* 0x000fe200024050ff */
[----:B------:R-:W-:Y:S01]  /*3e70*/  @P4 STG.E desc[UR36][R8.64+0x44], R35 ;  /* 0x0000442308004986 */ /* 0x000fe2000c101924 */
[C---:B------:R-:W-:Y:S01]  /*3e80*/  ISETP.GT.AND P4, PT, R3.reuse, 0x8, P2 ;  /* 0x000000080300780c */ /* 0x040fe20001784270 */
[----:B0-----:R-:W-:Y:S01]  /*3e90*/  FMUL R5, R38, R56 ;  /* 0x0000003826057220 */ /* 0x001fe20000400000 */
[----:B------:R-:W-:Y:S01]  /*3ea0*/  ISETP.GT.AND P2, PT, R4, 0x21, PT ;  /* 0x000000210400780c */ /* 0x000fe20003f44270 */
[----:B------:R0:W-:Y:S01]  /*3eb0*/  @P5 STG.E desc[UR36][R6.64+0x60], R11 ;  /* 0x0000600b06005986 */ /* 0x0001e2000c101924 */
[----:B------:R-:W-:-:S02]  /*3ec0*/  ISETP.GT.AND P5, PT, R3, RZ, P1 ;  /* 0x000000ff0300720c */ /* 0x000fc40000fa4270 */
[----:B------:R-:W-:Y:S01]  /*3ed0*/  F2FP.TF32.F32.PACK_B R5, R5 ;  /* 0x00000005ff05723e */ /* 0x000fe200024050ff */
[----:B------:R-:W-:Y:S01]  /*3ee0*/  @P3 STG.E desc[UR36][R6.64+0x64], R37 ;  /* 0x0000642506003986 */ /* 0x000fe2000c101924 */
[C---:B------:R-:W-:Y:S02]  /*3ef0*/  ISETP.GT.AND P3, PT, R3.reuse, RZ, P2 ;  /* 0x000000ff0300720c */ /* 0x040fe40001764270 */
[----:B------:R-:W-:Y:S01]  /*3f00*/  F2FP.TF32.F32.PACK_B R13, R13 ;  /* 0x0000000dff0d723e */ /* 0x000fe200024050ff */
[----:B------:R1:W-:Y:S01]  /*3f10*/  @P0 STG.E desc[UR36][R8.64+0x60], R5 ;  /* 0x0000600508000986 */ /* 0x0003e2000c101924 */
[----:B------:R-:W-:Y:S02]  /*3f20*/  F2FP.TF32.F32.PACK_B R41, R41 ;  /* 0x00000029ff29723e */ /* 0x000fe400024050ff */
[----:B------:R-:W-:Y:S01]  /*3f30*/  ISETP.GT.AND P1, PT, R3, 0x8, P1 ;  /* 0x000000080300780c */ /* 0x000fe20000f24270 */
[----:B------:R-:W-:Y:S01]  /*3f40*/  @P4 STG.E desc[UR36][R8.64+0x64], R39 ;  /* 0x0000642708004986 */ /* 0x000fe2000c101924 */
[----:B------:R-:W-:Y:S01]  /*3f50*/  ISETP.GT.AND P4, PT, R4, 0x28, PT ;  /* 0x000000280400780c */ /* 0x000fe20003f84270 */
[----:B0-----:R-:W-:Y:S01]  /*3f60*/  FMUL R11, R44, R56 ;  /* 0x000000382c0b7220 */ /* 0x001fe20000400000 */
[----:B------:R-:W-:Y:S01]  /*3f70*/  F2FP.TF32.F32.PACK_B R43, R43 ;  /* 0x0000002bff2b723e */ /* 0x000fe200024050ff */
[----:B------:R0:W-:Y:S01]  /*3f80*/  @P5 STG.E desc[UR36][R6.64+0x80], R13 ;  /* 0x0000800d06005986 */ /* 0x0001e2000c101924 */
[----:B------:R-:W-:-:S02]  /*3f90*/  ISETP.GT.AND P5, PT, R4, 0x29, PT ;  /* 0x000000290400780c */ /* 0x000fc40003fa4270 */
[----:B------:R-:W-:Y:S01]  /*3fa0*/  F2FP.TF32.F32.PACK_B R11, R11 ;  /* 0x0000000bff0b723e */ /* 0x000fe200024050ff */
[----:B------:R-:W-:Y:S01]  /*3fb0*/  @P3 STG.E desc[UR36][R6.64+0x84], R41 ;  /* 0x0000842906003986 */ /* 0x000fe2000c101924 */
[C---:B------:R-:W-:Y:S01]  /*3fc0*/  ISETP.GT.AND P3, PT, R3.reuse, 0x8, P2 ;  /* 0x000000080300780c */ /* 0x040fe20001764270 */
[-C--:B-1----:R-:W-:Y:S01]  /*3fd0*/  FMUL R5, R42, R56.reuse ;  /* 0x000000382a057220 */ /* 0x082fe20000400000 */
[C---:B------:R-:W-:Y:S02]  /*3fe0*/  ISETP.GT.AND P2, PT, R3.reuse, RZ, P4 ;  /* 0x000000ff0300720c */ /* 0x040fe40002744270 */
[C---:B------:R-:W-:Y:S02]  /*3ff0*/  ISETP.GT.AND P0, PT, R3.reuse, RZ, P5 ;  /* 0x000000ff0300720c */ /* 0x040fe40002f04270 */
[----:B------:R-:W-:Y:S01]  /*4000*/  ISETP.GT.AND P4, PT, R3, 0x8, P4 ;  /* 0x000000080300780c */ /* 0x000fe20002784270 */
[----:B0-----:R-:W-:Y:S01]  /*4010*/  FMUL R13, R46, R56 ;  /* 0x000000382e0d7220 */ /* 0x001fe20000400000 */
[----:B------:R-:W-:-:S02]  /*4020*/  F2FP.TF32.F32.PACK_B R5, R5 ;  /* 0x00000005ff05723e */ /* 0x000fc400024050ff */
[----:B------:R-:W-:Y:S02]  /*4030*/  F2FP.TF32.F32.PACK_B R45, R45 ;  /* 0x0000002dff2d723e */ /* 0x000fe400024050ff */
[----:B------:R-:W-:Y:S01]  /*4040*/  ISETP.GT.AND P5, PT, R3, 0x8, P5 ;  /* 0x000000080300780c */ /* 0x000fe20002fa4270 */
[----:B------:R0:W-:Y:S01]  /*4050*/  @P1 STG.E desc[UR36][R8.64+0x80], R5 ;  /* 0x0000800508001986 */ /* 0x0001e2000c101924 */
[C---:B------:R-:W-:Y:S02]  /*4060*/  ISETP.GT.AND P1, PT, R4.reuse, 0x38, PT ;  /* 0x000000380400780c */ /* 0x040fe40003f24270 */
[----:B------:R-:W-:Y:S01]  /*4070*/  F2FP.TF32.F32.PACK_B R13, R13 ;  /* 0x0000000dff0d723e */ /* 0x000fe200024050ff */
[----:B------:R-:W-:Y:S01]  /*4080*/  @P3 STG.E desc[UR36][R8.64+0x84], R43 ;  /* 0x0000842b08003986 */ /* 0x000fe2000c101924 */
[C---:B------:R-:W-:Y:S02]  /*4090*/  ISETP.GT.AND P3, PT, R4.reuse, 0x30, PT ;  /* 0x000000300400780c */ /* 0x040fe40003f64270 */
[----:B------:R-:W-:Y:S01]  /*40a0*/  F2FP.TF32.F32.PACK_B R47, R47 ;  /* 0x0000002fff2f723e */ /* 0x000fe200024050ff */
[----:B------:R1:W-:Y:S01]  /*40b0*/  @P2 STG.E desc[UR36][R6.64+0xa0], R11 ;  /* 0x0000a00b06002986 */ /* 0x0003e2000c101924 */
[----:B------:R-:W-:-:S02]  /*40c0*/  ISETP.GT.AND P2, PT, R4, 0x31, PT ;  /* 0x000000310400780c */ /* 0x000fc40003f44270 */
[----:B------:R-:W-:Y:S01]  /*40d0*/  F2FP.TF32.F32.PACK_B R49, R49 ;  /* 0x00000031ff31723e */ /* 0x000fe200024050ff */
[----:B------:R-:W-:Y:S01]  /*40e0*/  @P0 STG.E desc[UR36][R6.64+0xa4], R45 ;  /* 0x0000a42d06000986 */ /* 0x000fe2000c101924 */
[----:B------:R-:W-:Y:S01]  /*40f0*/  ISETP.GT.AND P0, PT, R4, 0x39, PT ;  /* 0x000000390400780c */ /* 0x000fe20003f04270 */
[----:B------:R-:W-:Y:S01]  /*4100*/  @P4 IMAD.MOV.U32 R4, RZ, RZ, R8 ;  /* 0x000000ffff044224 */ /* 0x000fe200078e0008 */
[----:B------:R-:W-:Y:S01]  /*4110*/  F2FP.TF32.F32.PACK_B R15, R15 ;  /* 0x0000000fff0f723e */ /* 0x000fe200024050ff */
[----:B0-----:R-:W-:Y:S01]  /*4120*/  @P4 IMAD.MOV.U32 R5, RZ, RZ, R9 ;  /* 0x000000ffff054224 */ /* 0x001fe200078e0009 */
[----:B------:R-:W-:Y:S02]  /*4130*/  F2FP.TF32.F32.PACK_B R51, R51 ;  /* 0x00000033ff33723e */ /* 0x000fe400024050ff */
[----:B------:R-:W-:Y:S01]  /*4140*/  F2FP.TF32.F32.PACK_B R21, R21 ;  /* 0x00000015ff15723e */ /* 0x000fe200024050ff */
[----:B-1----:R-:W-:Y:S01]  /*4150*/  FMUL R11, R48, R56 ;  /* 0x00000038300b7220 */ /* 0x002fe20000400000 */
[----:B------:R0:W-:Y:S01]  /*4160*/  @P4 STG.E desc[UR36][R4.64+0xa0], R13 ;  /* 0x0000a00d04004986 */ /* 0x0001e2000c101924 */
[----:B------:R-:W-:-:S02]  /*4170*/  ISETP.GT.AND P4, PT, R3, RZ, P3 ;  /* 0x000000ff0300720c */ /* 0x000fc40001f84270 */
[----:B------:R-:W-:Y:S02]  /*4180*/  ISETP.GT.AND P3, PT, R3, 0x8, P3 ;  /* 0x000000080300780c */ /* 0x000fe40001f64270 */
[----:B------:R-:W-:Y:S02]  /*4190*/  F2FP.TF32.F32.PACK_B R11, R11 ;  /* 0x0000000bff0b723e */ /* 0x000fe400024050ff */
[----:B------:R-:W-:Y:S02]  /*41a0*/  F2FP.TF32.F32.PACK_B R53, R53 ;  /* 0x00000035ff35723e */ /* 0x000fe400024050ff */
[----:B------:R-:W-:Y:S01]  /*41b0*/  F2FP.TF32.F32.PACK_B R55, R55 ;  /* 0x00000037ff37723e */ /* 0x000fe200024050ff */
[----:B0-----:R-:W-:Y:S02]  /*41c0*/  @P5 IMAD.MOV.U32 R4, RZ, RZ, R8 ;  /* 0x000000ffff045224 */ /* 0x001fe400078e0008 */
[----:B------:R-:W-:Y:S01]  /*41d0*/  FMUL R13, R54, R56 ;  /* 0x00000038360d7220 */ /* 0x000fe20000400000 */
[----:B------:R-:W-:-:S04]  /*41e0*/  @P5 IMAD.MOV.U32 R5, RZ, RZ, R9 ;  /* 0x000000ffff055224 */ /* 0x000fc800078e0009 */
[----:B------:R-:W-:Y:S01]  /*41f0*/  F2FP.TF32.F32.PACK_B R13, R13 ;  /* 0x0000000dff0d723e */ /* 0x000fe200024050ff */
[----:B------:R0:W-:Y:S01]  /*4200*/  @P5 STG.E desc[UR36][R4.64+0xa4], R47 ;  /* 0x0000a42f04005986 */ /* 0x0001e2000c101924 */
[C---:B------:R-:W-:Y:S02]  /*4210*/  ISETP.GT.AND P5, PT, R3.reuse, RZ, P2 ;  /* 0x000000ff0300720c */ /* 0x040fe400017a4270 */
[----:B------:R-:W-:Y:S01]  /*4220*/  ISETP.GT.AND P2, PT, R3, 0x8, P2 ;  /* 0x000000080300780c */ /* 0x000fe20001744270 */
[----:B0-----:R-:W-:Y:S02]  /*4230*/  @P4 IMAD.MOV.U32 R4, RZ, RZ, R6 ;  /* 0x000000ffff044224 */ /* 0x001fe400078e0006 */
[----:B------:R-:W-:-:S05]  /*4240*/  @P4 IMAD.MOV.U32 R5, RZ, RZ, R7 ;  /* 0x000000ffff054224 */ /* 0x000fca00078e0007 */
        /* <DEDUP_REMOVED lines=10> */
[----:B------:R0:W-:Y:S02]  /*42f0*/  @P3 STG.E desc[UR36][R4.64+0xc0], R15 ;  /* 0x0000c00f04003986 */ /* 0x0001e4000c101924 */
[----:B0-----:R-:W-:Y:S02]  /*4300*/  @P2 IMAD.MOV.U32 R4, RZ, RZ, R8 ;  /* 0x000000ffff042224 */ /* 0x001fe400078e0008 */
[----:B------:R-:W-:-:S05]  /*4310*/  @P2 IMAD.MOV.U32 R5, RZ, RZ, R9 ;  /* 0x000000ffff052224 */ /* 0x000fca00078e0009 */
[----:B------:R0:W-:Y:S02]  /*4320*/  @P2 STG.E desc[UR36][R4.64+0xc4], R51 ;  /* 0x0000c43304002986 */ /* 0x0001e4000c101924 */
[----:B0-----:R-:W-:Y:S02]  /*4330*/  @P4 IMAD.MOV.U32 R4, RZ, RZ, R6 ;  /* 0x000000ffff044224 */ /* 0x001fe400078e0006 */
[----:B------:R-:W-:-:S05]  /*4340*/  @P4 IMAD.MOV.U32 R5, RZ, RZ, R7 ;  /* 0x000000ffff054224 */ /* 0x000fca00078e0007 */
[----:B------:R0:W-:Y:S04]  /*4350*/  @P4 STG.E desc[UR36][R4.64+0xe0], R21 ;  /* 0x0000e01504004986 */ /* 0x0001e8000c101924 */
[----:B------:R1:W-:Y:S01]  /*4360*/  @P5 STG.E desc[UR36][R6.64+0xe4], R53 ;  /* 0x0000e43506005986 */ /* 0x0003e2000c101924 */
[----:B0-----:R-:W-:Y:S02]  /*4370*/  @P1 IMAD.MOV.U32 R4, RZ, RZ, R8 ;  /* 0x000000ffff041224 */ /* 0x001fe400078e0008 */
[----:B------:R-:W-:-:S05]  /*4380*/  @P1 IMAD.MOV.U32 R5, RZ, RZ, R9 ;  /* 0x000000ffff051224 */ /* 0x000fca00078e0009 */
[----:B------:R1:W-:Y:S04]  /*4390*/  @P1 STG.E desc[UR36][R4.64+0xe0], R13 ;  /* 0x0000e00d04001986 */ /* 0x0003e8000c101924 */
[----:B------:R1:W-:Y:S02]  /*43a0*/  @P0 STG.E desc[UR36][R8.64+0xe4], R55 ;  /* 0x0000e43708000986 */ /* 0x0003e4000c101924 */
.L_x_97:
[----:B------:R-:W-:Y:S05]  /*43b0*/  BSYNC B0 ;  /* 0x0000000000007941 */ /* 0x000fea0003800000 */
.L_x_35:
[----:B------:R-:W-:Y:S01]  /*43c0*/  ULDC UR4, c[0x0][0xc] ;  /* 0x0000030000047ab9 */ /* 0x000fe20000000800 */
[----:B------:R-:W-:Y:S01]  /*43d0*/  ULDC UR5, c[0x0][0x10] ;  /* 0x0000040000057ab9 */ /* 0x000fe20000000800 */
[----:B------:R-:W3:Y:S01]  /*43e0*/  LDC R3, c[0x0][0x14] ;  /* 0x00000500ff037b82 */ /* 0x000ee20000000800 */
[----:B------:R-:W-:Y:S01]  /*43f0*/  UIMAD.WIDE.U32 UR4, UR4, UR5, URZ ;  /* 0x00000005040472a5 */ /* 0x000fe2000f8e003f */
[----:B------:R-:W-:Y:S02]  /*4400*/  IMAD.MOV.U32 R61, RZ, RZ, -0x1 ;  /* 0xffffffffff3d7424 */ /* 0x000fe400078e00ff */
[----:B--2---:R-:W-:-:S03]  /*4410*/  IMAD.MOV.U32 R59, RZ, RZ, -0x1 ;  /* 0xffffffffff3b7424 */ /* 0x004fc600078e00ff */
[----:B---3--:R-:W-:-:S04]  /*4420*/  IMAD.WIDE.U32 R16, R3, UR4, R16 ;  /* 0x0000000403107c25 */ /* 0x008fc8000f8e0010 */
[----:B------:R-:W-:Y:S01]  /*4430*/  IMAD R3, R3, UR5, RZ ;  /* 0x0000000503037c24 */ /* 0x000fe2000f8e02ff */
[----:B------:R-:W-:Y:S02]  /*4440*/  ULDC.64 UR4, c[0x0][0x650] ;  /* 0x0001940000047ab9 */ /* 0x000fe40000000a00 */
[----:B------:R-:W-:Y:S01]  /*4450*/  ISETP.GE.U32.AND P0, PT, R16, UR4, PT ;  /* 0x0000000410007c0c */ /* 0x000fe2000bf06070 */
[--C-:B------:R-:W-:Y:S01]  /*4460*/  IMAD.IADD R17, R17, 0x1, R3.reuse ;  /* 0x0000000111117824 */ /* 0x100fe200078e0203 */
[----:B------:R-:W-:-:S04]  /*4470*/  PRMT R3, RZ, 0x7610, R3 ;  /* 0x00007610ff037816 */ /* 0x000fc80000000003 */
[----:B------:R-:W-:-:S13]  /*4480*/  ISETP.GE.U32.AND.EX P0, PT, R17, UR5, PT, P0 ;  /* 0x0000000511007c0c */ /* 0x000fda000bf06100 */
[----:B------:R-:W-:Y:S05]  /*4490*/  @P0 BRA `(.L_x_98) ;  /* 0x0000000400640947 */ /* 0x000fea0003800000 */
[----:B0---4-:R-:W0:Y:S01]  /*44a0*/  S2R R12, SR_CTAID.X ;  /* 0x00000000000c7919 */ /* 0x011e220000002500 */
[----:B------:R-:W2:Y:S01]  /*44b0*/  LDC.64 R10, c[0x0][0x628] ;  /* 0x00018a00ff0a7b82 */ /* 0x000ea20000000a00 */
[----:B------:R-:W-:Y:S01]  /*44c0*/  ULDC UR4, c[0x0][0x150] ;  /* 0x0000540000047ab9 */ /* 0x000fe20000000800 */
[----:B-1----:R-:W-:Y:S01]  /*44d0*/  IMAD.MOV.U32 R8, RZ, RZ, R16 ;  /* 0x000000ffff087224 */ /* 0x002fe200078e0010 */
[----:B-----5:R-:W1:Y:S01]  /*44e0*/  S2R R24, SR_CTAID.Y ;  /* 0x0000000000187919 */ /* 0x020e620000002600 */
[----:B------:R-:W-:-:S04]  /*44f0*/  IMAD.MOV.U32 R9, RZ, RZ, R17 ;  /* 0x000000ffff097224 */ /* 0x000fc800078e0011 */
[----:B------:R-:W3:Y:S08]  /*4500*/  LDC R21, c[0x0][0x144] ;  /* 0x00005100ff157b82 */ /* 0x000ef00000000800 */
[----:B------:R-:W4:Y:S08]  /*4510*/  LDC R0, c[0x0][0x630] ;  /* 0x00018c00ff007b82 */ /* 0x000f300000000800 */
[----:B------:R-:W1:Y:S01]  /*4520*/  LDC.64 R14, c[0x0][0x620] ;  /* 0x00018800ff0e7b82 */ /* 0x000e620000000a00 */
[----:B--2---:R-:W-:-:S04]  /*4530*/  ISETP.NE.U32.AND P0, PT, R10, RZ, PT ;  /* 0x000000ff0a00720c */ /* 0x004fc80003f05070 */
[----:B------:R-:W-:Y:S02]  /*4540*/  ISETP.NE.AND.EX P0, PT, R11, RZ, PT, P0 ;  /* 0x000000ff0b00720c */ /* 0x000fe40003f05300 */
[----:B0-----:R-:W-:-:S05]  /*4550*/  I2FP.F32.U32 R3, R12 ;  /* 0x0000000c00037245 */ /* 0x001fca0000201000 */
[----:B------:R-:W-:-:S04]  /*4560*/  FMUL R3, R3, UR4 ;  /* 0x0000000403037c20 */ /* 0x000fc80008400000 */
[----:B------:R0:W2:Y:S02]  /*4570*/  F2I.U32.TRUNC.NTZ R20, R3 ;  /* 0x0000000300147305 */ /* 0x0000a4000020f000 */
[----:B---34-:R-:W-:Y:S05]  /*4580*/  @!P0 BRA `(.L_x_99) ;  /* 0x0000000000288947 */ /* 0x018fea0003800000 */
[----:B0-----:R-:W0:Y:S02]  /*4590*/  LDC R3, c[0x0][0x634] ;  /* 0x00018d00ff037b82 */ /* 0x001e240000000800 */
        /* <DEDUP_REMOVED lines=9> */
.L_x_99:
[----:B------:R-:W3:Y:S01]  /*4630*/  LDC.64 R28, c[0x0][0x640] ;  /* 0x00019000ff1c7b82 */ /* 0x000ee20000000a00 */
[-CC-:B------:R-:W-:Y:S01]  /*4640*/  SHF.R.U64 R59, R8, R0.reuse, R9.reuse ;  /* 0x00000000083b7219 */ /* 0x180fe20000001209 */
[----:B--2---:R-:W-:Y:S01]  /*4650*/  IMAD.MOV R20, RZ, RZ, -R20 ;  /* 0x000000ffff147224 */ /* 0x004fe200078e0a14 */
[----:B------:R-:W-:Y:S01]  /*4660*/  SHF.R.U32.HI R0, RZ, R0, R9 ;  /* 0x00000000ff007219 */ /* 0x000fe20000011609 */
[----:B------:R-:W-:Y:S01]  /*4670*/  ULDC UR4, c[0x0][0x154] ;  /* 0x0000550000047ab9 */ /* 0x000fe20000000800 */
[----:B0-----:R-:W-:Y:S01]  /*4680*/  IADD3 R3, P0, RZ, -R59, RZ ;  /* 0x8000003bff037210 */ /* 0x001fe20007f1e0ff */
[----:B------:R-:W-:Y:S02]  /*4690*/  IMAD R21, R21, R20, R12 ;  /* 0x0000001415157224 */ /* 0x000fe400078e020c */
[----:B------:R-:W0:Y:S01]  /*46a0*/  LDC R6, c[0x0][0x618] ;  /* 0x00018600ff067b82 */ /* 0x000e220000000800 */
[----:B------:R-:W-:Y:S02]  /*46b0*/  IMAD.MOV.U32 R7, RZ, RZ, 0x1 ;  /* 0x00000001ff077424 */ /* 0x000fe400078e00ff */
[----:B------:R-:W-:-:S04]  /*46c0*/  IMAD.X R5, RZ, RZ, ~R0, P0 ;  /* 0x000000ffff057224 */ /* 0x000fc800000e0e00 */
[-C--:B-1----:R-:W-:Y:S01]  /*46d0*/  IMAD R0, R5, R14.reuse, RZ ;  /* 0x0000000e05007224 */ /* 0x082fe200078e02ff */
[----:B------:R-:W1:Y:S01]  /*46e0*/  LDC R8, c[0x0][0x608] ;  /* 0x00018200ff087b82 */ /* 0x000e620000000800 */
[----:B------:R-:W-:-:S04]  /*46f0*/  IMAD.WIDE.U32 R4, R3, R14, R16 ;  /* 0x0000000e03047225 */ /* 0x000fc800078e0010 */
[----:B------:R-:W-:Y:S01]  /*4700*/  IMAD R3, R3, R15, R0 ;  /* 0x0000000f03037224 */ /* 0x000fe200078e0200 */
[----:B------:R-:W-:Y:S02]  /*4710*/  I2FP.F32.U32 R0, R24 ;  /* 0x0000001800007245 */ /* 0x000fe40000201000 */
[----:B------:R-:W2:Y:S01]  /*4720*/  LDC R26, c[0x0][0x658] ;  /* 0x00019600ff1a7b82 */ /* 0x000ea20000000800 */
[----:B------:R-:W-:Y:S01]  /*4730*/  IMAD.IADD R3, R5, 0x1, R3 ;  /* 0x0000000105037824 */ /* 0x000fe200078e0203 */
[----:B---3--:R-:W-:Y:S01]  /*4740*/  ISETP.NE.U32.AND P0, PT, R28, RZ, PT ;  /* 0x000000ff1c00720c */ /* 0x008fe20003f05070 */
[----:B------:R-:W-:Y:S01]  /*4750*/  FMUL R0, R0, UR4 ;  /* 0x0000000400007c20 */ /* 0x000fe20008400000 */
[----:B------:R-:W-:Y:S02]  /*4760*/  IMAD.MOV.U32 R5, RZ, RZ, -0x1 ;  /* 0xffffffffff057424 */ /* 0x000fe400078e00ff */
[----:B------:R-:W-:Y:S01]  /*4770*/  ISETP.NE.AND.EX P0, PT, R29, RZ, PT, P0 ;  /* 0x000000ff1d00720c */ /* 0x000fe20003f05300 */
[----:B------:R3:W4:Y:S01]  /*4780*/  F2I.U32.TRUNC.NTZ R13, R0 ;  /* 0x00000000000d7305 */ /* 0x000722000020f000 */
[----:B------:R-:W3:Y:S01]  /*4790*/  LDC R15, c[0x0][0x148] ;  /* 0x00005200ff0f7b82 */ /* 0x000ee20000000800 */
[----:B0-----:R-:W-:-:S02]  /*47a0*/  SHF.R.U64 R12, R4, R6, R3 ;  /* 0x00000006040c7219 */ /* 0x001fc40000001203 */
[----:B------:R-:W-:-:S05]  /*47b0*/  SHF.R.U32.HI R3, RZ, R6, R3 ;  /* 0x00000006ff037219 */ /* 0x000fca0000011603 */
[----:B------:R-:W0:Y:S01]  /*47c0*/  LDC R20, c[0x0][0x600] ;  /* 0x00018000ff147b82 */ /* 0x000e220000000800 */
[-CC-:B-1----:R-:W-:Y:S02]  /*47d0*/  SHF.R.U64 R10, R12, R8.reuse, R3.reuse ;  /* 0x000000080c0a7219 */ /* 0x182fe40000001203 */
[----:B------:R-:W-:-:S05]  /*47e0*/  SHF.R.U32.HI R3, RZ, R8, R3 ;  /* 0x00000008ff037219 */ /* 0x000fca0000011603 */
[----:B------:R-:W1:Y:S01]  /*47f0*/  LDC R27, c[0x0][0x648] ;  /* 0x00019200ff1b7b82 */ /* 0x000e620000000800 */
[-C--:B--2---:R-:W-:Y:S02]  /*4800*/  SHF.L.U32 R4, R5, R26.reuse, RZ ;  /* 0x0000001a05047219 */ /* 0x084fe400000006ff */
[-CC-:B------:R-:W-:Y:S02]  /*4810*/  SHF.R.U64 R14, R10, R26.reuse, R3.reuse ;  /* 0x0000001a0a0e7219 */ /* 0x180fe40000001203 */
[----:B------:R-:W-:Y:S02]  /*4820*/  SHF.R.U32.HI R5, RZ, R26, R3 ;  /* 0x0000001aff057219 */ /* 0x000fe40000011603 */
[----:B------:R-:W-:Y:S01]  /*4830*/  LOP3.LUT R25, RZ, R4, RZ, 0x33, !PT ;  /* 0x00000004ff197212 */ /* 0x000fe200078e33ff */
[----:B------:R-:W2:Y:S01]  /*4840*/  LDC R30, c[0x0][0x638] ;  /* 0x00018e00ff1e7b82 */ /* 0x000ea20000000800 */
[----:B------:R-:W-:Y:S01]  /*4850*/  SHF.L.U32 R26, R7, R26, RZ ;  /* 0x0000001a071a7219 */ /* 0x000fe200000006ff */
[----:B------:R-:W-:-:S06]  /*4860*/  IMAD.MOV.U32 R4, RZ, RZ, R14 ;  /* 0x000000ffff047224 */ /* 0x000fcc00078e000e */
[----:B------:R-:W0:Y:S01]  /*4870*/  LDC R31, c[0x0][0x610] ;  /* 0x00018400ff1f7b82 */ /* 0x000e220000000800 */
[----:B----4-:R-:W-:Y:S05]  /*4880*/  @!P0 BRA `(.L_x_100) ;  /* 0x0000000000288947 */ /* 0x010fea0003800000 */
        /* <DEDUP_REMOVED lines=10> */
.L_x_100:
[----:B------:R-:W-:Y:S01]  /*4930*/  ISETP.NE.AND P0, PT, R2, 0x1, PT ;  /* 0x000000010200780c */ /* 0x000fe20003f05270 */
[----:B0-----:R-:W-:Y:S01]  /*4940*/  VIADD R7, R20, 0xffffffff ;  /* 0xffffffff14077836 */ /* 0x001fe20000000000 */
[----:B-1-3--:R-:W-:Y:S01]  /*4950*/  SHF.R.U64 R0, R4, R27, R5 ;  /* 0x0000001b04007219 */ /* 0x00afe20000001205 */
[----:B------:R-:W-:Y:S01]  /*4960*/  IMAD.MOV R13, RZ, RZ, -R13 ;  /* 0x000000ffff0d7224 */ /* 0x000fe200078e0a0d */
[----:B------:R-:W-:Y:S01]  /*4970*/  LOP3.LUT R5, R10, R25, RZ, 0xc0, !PT ;  /* 0x000000190a057212 */ /* 0x000fe200078ec0ff */
[----:B------:R-:W-:Y:S01]  /*4980*/  IMAD.MOV.U32 R4, RZ, RZ, 0x1 ;  /* 0x00000001ff047424 */ /* 0x000fe200078e00ff */
[----:B------:R-:W-:Y:S01]  /*4990*/  LOP3.LUT R12, R12, R7, RZ, 0xc0, !PT ;  /* 0x000000070c0c7212 */ /* 0x000fe200078ec0ff */
[----:B------:R-:W-:Y:S02]  /*49a0*/  IMAD.MOV R3, RZ, RZ, -R0 ;  /* 0x000000ffff037224 */ /* 0x000fe400078e0a00 */
[----:B------:R-:W-:Y:S02]  /*49b0*/  IMAD R0, R26, R0, R5 ;  /* 0x000000001a007224 */ /* 0x000fe400078e0205 */
[----:B--2---:R-:W-:-:S02]  /*49c0*/  IMAD R3, R3, R30, R14 ;  /* 0x0000001e03037224 */ /* 0x004fc400078e020e */
[----:B------:R-:W-:Y:S02]  /*49d0*/  @P0 IMAD R21, R15, R13, R24 ;  /* 0x0000000d0f150224 */ /* 0x000fe400078e0218 */
[----:B------:R-:W-:Y:S01]  /*49e0*/  IMAD R5, R3, R20, R12 ;  /* 0x0000001403057224 */ /* 0x000fe200078e020c */
[----:B------:R-:W-:Y:S01]  /*49f0*/  PRMT R3, R4, 0x7610, R3 ;  /* 0x0000761004037816 */ /* 0x000fe20000000003 */
[----:B------:R-:W-:-:S05]  /*4a00*/  IMAD R0, R0, R31, R21 ;  /* 0x0000001f00007224 */ /* 0x000fca00078e0215 */
[----:B------:R-:W-:Y:S02]  /*4a10*/  SEL R61, R5, R0, !P0 ;  /* 0x00000000053d7207 */ /* 0x000fe40004000000 */
[----:B------:R-:W-:-:S07]  /*4a20*/  SEL R0, R0, R5, !P0 ;  /* 0x0000000500007207 */ /* 0x000fce0004000000 */
.L_x_98:
[----:B------:R-:W-:Y:S01]  /*4a30*/  LOP3.LUT P0, RZ, R3, 0xff, RZ, 0xc0, !PT ;  /* 0x000000ff03ff7812 */ /* 0x000fe2000780c0ff */
[----:B------:R-:W-:-:S12]  /*4a40*/  IMAD.MOV.U32 R60, RZ, RZ, R0 ;  /* 0x000000ffff3c7224 */ /* 0x000fd800078e0000 */
[----:B------:R-:W-:Y:S05]  /*4a50*/  @P0 BRA `(.L_x_101) ;  /* 0xffffffc800200947 */ /* 0x000fea000383ffff */
[----:B------:R-:W-:Y:S05]  /*4a60*/  EXIT ;  /* 0x000000000000794d */ /* 0x000fea0003800000 */
.L_x_8:
        /* <DEDUP_REMOVED lines=26> */
.L_x_103:
[----:B------:R-:W0:Y:S01]  /*4c10*/  LDC.64 R28, c[0x0][0x640] ;  /* 0x00019000ff1c7b82 */ /* 0x000e220000000a00 */
[-CC-:B------:R-:W-:Y:S01]  /*4c20*/  SHF.R.U64 R22, R12, R6.reuse, R13.reuse ;  /* 0x000000060c167219 */ /* 0x180fe2000000120d */
[----:B------:R-:W-:Y:S01]  /*4c30*/  IMAD.MOV.U32 R30, RZ, RZ, 0x1 ;  /* 0x00000001ff1e7424 */ /* 0x000fe200078e00ff */
[----:B------:R-:W-:Y:S02]  /*4c40*/  SHF.R.U32.HI R6, RZ, R6, R13 ;  /* 0x00000006ff067219 */ /* 0x000fe4000001160d */
        /* <DEDUP_REMOVED lines=8> */
[----:B------:R-:W-:Y:S01]  /*4cd0*/  IMAD.IADD R9, R9, 0x1, R11 ;  /* 0x0000000109097824 */ /* 0x000fe200078e020b */
[----:B0-----:R-:W-:-:S04]  /*4ce0*/  ISETP.NE.U32.AND P0, PT, R28, RZ, PT ;  /* 0x000000ff1c00720c */ /* 0x001fc80003f05070 */
[----:B------:R-:W-:Y:S02]  /*4cf0*/  ISETP.NE.AND.EX P0, PT, R29, RZ, PT, P0 ;  /* 0x000000ff1d00720c */ /* 0x000fe40003f05300 */
[----:B------:R-:W0:Y:S01]  /*4d00*/  LDC R20, c[0x0][0x600] ;  /* 0x00018000ff147b82 */ /* 0x000e220000000800 */
[-CC-:B-1----:R-:W-:Y:S01]  /*4d10*/  SHF.R.U64 R14, R8, R10.reuse, R9.reuse ;  /* 0x0000000a080e7219 */ /* 0x182fe20000001209 */
[----:B------:R-:W-:Y:S01]  /*4d20*/  IMAD.MOV.U32 R8, RZ, RZ, -0x1 ;  /* 0xffffffffff087424 */ /* 0x000fe200078e00ff */
[----:B------:R-:W-:-:S05]  /*4d30*/  SHF.R.U32.HI R9, RZ, R10, R9 ;  /* 0x0000000aff097219 */ /* 0x000fca0000011609 */
[----:B------:R-:W1:Y:S01]  /*4d40*/  LDC R26, c[0x0][0x648] ;  /* 0x00019200ff1a7b82 */ /* 0x000e620000000800 */
[-CC-:B--2---:R-:W-:Y:S02]  /*4d50*/  SHF.R.U64 R21, R14, R12.reuse, R9.reuse ;  /* 0x0000000c0e157219 */ /* 0x184fe40000001209 */
[----:B------:R-:W-:-:S05]  /*4d60*/  SHF.R.U32.HI R6, RZ, R12, R9 ;  /* 0x0000000cff067219 */ /* 0x000fca0000011609 */
[----:B------:R-:W2:Y:S01]  /*4d70*/  LDC R27, c[0x0][0x638] ;  /* 0x00018e00ff1b7b82 */ /* 0x000ea20000000800 */
[-C--:B---3--:R-:W-:Y:S02]  /*4d80*/  SHF.L.U32 R8, R8, R25.reuse, RZ ;  /* 0x0000001908087219 */ /* 0x088fe400000006ff */
[-CC-:B------:R-:W-:Y:S02]  /*4d90*/  SHF.R.U64 R23, R21, R25.reuse, R6.reuse ;  /* 0x0000001915177219 */ /* 0x180fe40000001206 */
[----:B------:R-:W-:Y:S02]  /*4da0*/  LOP3.LUT R32, RZ, R8, RZ, 0x33, !PT ;  /* 0x00000008ff207212 */ /* 0x000fe400078e33ff */
[----:B------:R-:W-:Y:S01]  /*4db0*/  SHF.R.U32.HI R9, RZ, R25, R6 ;  /* 0x00000019ff097219 */ /* 0x000fe20000011606 */
[----:B------:R-:W3:Y:S01]  /*4dc0*/  LDC R31, c[0x0][0x610] ;  /* 0x00018400ff1f7b82 */ /* 0x000ee20000000800 */
[----:B------:R-:W-:Y:S01]  /*4dd0*/  IMAD.MOV.U32 R8, RZ, RZ, R23 ;  /* 0x000000ffff087224 */ /* 0x000fe200078e0017 */
[----:B------:R-:W-:Y:S06]  /*4de0*/  @!P0 BRA `(.L_x_104) ;  /* 0x0000000000288947 */ /* 0x000fec0003800000 */
        /* <DEDUP_REMOVED lines=10> */
.L_x_104:
[----:B------:R-:W-:Y:S02]  /*4e90*/  ISETP.NE.AND P0, PT, R2, 0x1, PT ;  /* 0x000000010200780c */ /* 0x000fe40003f05270 */
[----:B-1----:R-:W-:Y:S01]  /*4ea0*/  SHF.R.U64 R6, R8, R26, R9 ;  /* 0x0000001a08067219 */ /* 0x002fe20000001209 */
[----:B0-----:R-:W-:Y:S01]  /*4eb0*/  VIADD R9, R20, 0xffffffff ;  /* 0xffffffff14097836 */ /* 0x001fe20000000000 */
[----:B------:R-:W-:Y:S02]  /*4ec0*/  SHF.L.U32 R30, R30, R25, RZ ;  /* 0x000000191e1e7219 */ /* 0x000fe400000006ff */
[----:B------:R-:W-:Y:S01]  /*4ed0*/  LOP3.LUT R5, R21, R32, RZ, 0xc0, !PT ;  /* 0x0000002015057212 */ /* 0x000fe200078ec0ff */
[----:B------:R-:W-:-:S04]  /*4ee0*/  IMAD.MOV R8, RZ, RZ, -R6 ;  /* 0x000000ffff087224 */ /* 0x000fc800078e0a06 */
[----:B------:R-:W-:Y:S01]  /*4ef0*/  IMAD R6, R30, R6, R5 ;  /* 0x000000061e067224 */ /* 0x000fe200078e0205 */
[----:B------:R-:W-:Y:S01]  /*4f00*/  LOP3.LUT R5, R14, R9, RZ, 0xc0, !PT ;  /* 0x000000090e057212 */ /* 0x000fe200078ec0ff */
[----:B------:R-:W-:Y:S02]  /*4f10*/  @P0 IMAD R3, R7, R24, R4 ;  /* 0x0000001807030224 */ /* 0x000fe400078e0204 */
[----:B--2---:R-:W-:Y:S02]  /*4f20*/  IMAD R4, R8, R27, R23 ;  /* 0x0000001b08047224 */ /* 0x004fe400078e0217 */
[----:B---3--:R-:W-:Y:S02]  /*4f30*/  IMAD R3, R6, R31, R3 ;  /* 0x0000001f06037224 */ /* 0x008fe400078e0203 */
[----:B------:R-:W-:Y:S02]  /*4f40*/  IMAD R4, R4, R20, R5 ;  /* 0x0000001404047224 */ /* 0x000fe400078e0205 */
[----:B------:R-:W-:-:S02]  /*4f50*/  IMAD.MOV.U32 R8, RZ, RZ, 0x1 ;  /* 0x00000001ff087424 */ /* 0x000fc400078e00ff */
[----:B------:R-:W-:Y:S01]  /*4f60*/  IMAD.MOV.U32 R6, RZ, RZ, R22 ;  /* 0x000000ffff067224 */ /* 0x000fe200078e0016 */
[----:B------:R-:W-:Y:S02]  /*4f70*/  SEL R20, R4, R3, !P0 ;  /* 0x0000000304147207 */ /* 0x000fe40004000000 */
[----:B------:R-:W-:-:S07]  /*4f80*/  SEL R21, R3, R4, !P0 ;  /* 0x0000000403157207 */ /* 0x000fce0004000000 */
.L_x_102:
[----:B------:R-:W-:-:S08]  /*4f90*/  NOP ;  /* 0x0000000000007918 */ /* 0x000fd00000000000 */
[----:B------:R-:W0:-:S00]  /*4fa0*/  USETMAXREG.DEALLOC.CTAPOOL 0x28 ;  /* 0x00000028000079c8 */ /* 0x000e0000080e0500 */
[----:B0-----:R-:W-:-:S13]  /*4fb0*/  ISETP.NE.AND P0, PT, R0, RZ, PT ;  /* 0x000000ff0000720c */ /* 0x001fda0003f05270 */
[----:B------:R-:W-:Y:S05]  /*4fc0*/  @P0 EXIT ;  /* 0x000000000000094d */ /* 0x000fea0003800000 */
[----:B------:R-:W-:Y:S01]  /*4fd0*/  LOP3.LUT P0, RZ, R8, 0xff, RZ, 0xc0, !PT ;  /* 0x000000ff08ff7812 */ /* 0x000fe2000780c0ff */
[----:B------:R-:W-:Y:S02]  /*4fe0*/  IMAD.MOV.U32 R0, RZ, RZ, 0x1 ;  /* 0x00000001ff007424 */ /* 0x000fe400078e00ff */
[----:B------:R-:W-:-:S10]  /*4ff0*/  IMAD.MOV.U32 R3, RZ, RZ, RZ ;  /* 0x000000ffff037224 */ /* 0x000fd400078e00ff */
[----:B------:R-:W-:Y:S05]  /*5000*/  @!P0 BRA `(.L_x_105) ;  /* 0x0000000c00448947 */ /* 0x000fea0003800000 */
[----:B------:R-:W0:Y:S01]  /*5010*/  LDC R0, c[0x0][0x28c] ;  /* 0x0000a300ff007b82 */ /* 0x000e220000000800 */
[----:B------:R-:W1:Y:S01]  /*5020*/  S2R R12, SR_CgaCtaId ;  /* 0x00000000000c7919 */ /* 0x000e620000008800 */
[----:B------:R-:W-:Y:S01]  /*5030*/  ULDC UR5, c[0x0][0x600] ;  /* 0x0001800000057ab9 */ /* 0x000fe20000000800 */
[----:B------:R-:W-:Y:S01]  /*5040*/  ULDC UR4, c[0x0][0xc] ;  /* 0x0000030000047ab9 */ /* 0x000fe20000000800 */
[----:B------:R-:W-:Y:S01]  /*5050*/  UIADD3 UR16, UR5, -0x1, URZ ;  /* 0xffffffff05107890 */ /* 0x000fe2000fffe03f */
[----:B------:R-:W-:Y:S01]  /*5060*/  BSSY B0, `(.L_x_105) ;  /* 0x00000cb000007945 */ /* 0x000fe20003800000 */
[----:B------:R-:W-:Y:S01]  /*5070*/  ULDC UR6, c[0x0][0x658] ;  /* 0x0001960000067ab9 */ /* 0x000fe20000000800 */
[----:B------:R-:W-:Y:S01]  /*5080*/  ULDC UR5, c[0x0][0x10] ;  /* 0x0000040000057ab9 */ /* 0x000fe20000000800 */
[----:B------:R-:W-:Y:S01]  /*5090*/  UMOV UR7, 0xffffffff ;  /* 0xffffffff00077882 */ /* 0x000fe20000000000 */
[----:B------:R-:W-:Y:S01]  /*50a0*/  UMOV UR8, 0x1 ;  /* 0x0000000100087882 */ /* 0x000fe20000000000 */
[----:B------:R-:W-:Y:S01]  /*50b0*/  UIMAD.WIDE.U32 UR4, UR4, UR5, URZ ;  /* 0x00000005040472a5 */ /* 0x000fe2000f8e003f */
[----:B------:R-:W-:Y:S01]  /*50c0*/  IMAD.MOV.U32 R9, RZ, RZ, 0x1 ;  /* 0x00000001ff097424 */ /* 0x000fe200078e00ff */
[----:B------:R-:W-:Y:S01]  /*50d0*/  USHF.L.U32 UR7, UR7, UR6, URZ ;  /* 0x0000000607077299 */ /* 0x000fe2000800063f */
[----:B------:R-:W-:Y:S01]  /*50e0*/  LOP3.LUT R8, R19, 0x2, RZ, 0xfc, !PT ;  /* 0x0000000213087812 */ /* 0x000fe200078efcff */
[----:B------:R-:W-:-:S02]  /*50f0*/  USHF.L.U32 UR18, UR8, UR6, URZ ;  /* 0x0000000608127299 */ /* 0x000fc4000800063f */
[----:B------:R-:W-:Y:S01]  /*5100*/  ULOP3.LUT UR17, URZ, UR7, URZ, 0x33, !UPT ;  /* 0x000000073f117292 */ /* 0x000fe2000f8e333f */
[----:B------:R-:W-:Y:S01]  /*5110*/  ULDC UR6, c[0x0][0x14] ;  /* 0x0000050000067ab9 */ /* 0x000fe20000000800 */
[----:B------:R-:W-:Y:S01]  /*5120*/  ULDC.64 UR22, c[0x0][0x198] ;  /* 0x0000660000167ab9 */ /* 0x000fe20000000a00 */
[----:B------:R-:W-:Y:S02]  /*5130*/  UIMAD.WIDE.U32 UR20, UR4, UR6, URZ ;  /* 0x00000006041472a5 */ /* 0x000fe4000f8e003f */
[----:B------:R-:W-:Y:S01]  /*5140*/  UIMAD UR13, UR5, UR6, URZ ;  /* 0x00000006050d72a4 */ /* 0x000fe2000f8e023f */
[----:B0-----:R-:W-:-:S03]  /*5150*/  VIADD R0, R0, 0x1f ;  /* 0x0000001f00007836 */ /* 0x001fc60000000000 */
[----:B------:R-:W-:Y:S02]  /*5160*/  UIADD3 UR13, UR21, UR13, URZ ;  /* 0x0000000d150d7290 */ /* 0x000fe4000fffe03f */
[----:B------:R-:W-:-:S04]  /*5170*/  SHF.R.S32.HI R3, RZ, 0x1f, R0 ;  /* 0x0000001fff037819 */ /* 0x000fc80000011400 */
[----:B------:R-:W-:Y:S01]  /*5180*/  LEA.HI R10, R3, R0, RZ, 0x5 ;  /* 0x00000000030a7211 */ /* 0x000fe200078f28ff */
[C---:B-1----:R-:W-:Y:S02]  /*5190*/  IMAD.SHL.U32 R11, R12.reuse, 0x10, RZ ;  /* 0x000000100c0b7824 */ /* 0x042fe400078e00ff */
[----:B------:R-:W-:Y:S01]  /*51a0*/  IMAD.SHL.U32 R12, R12, 0x200, RZ ;  /* 0x000002000c0c7824 */ /* 0x000fe200078e00ff */
[----:B------:R-:W-:Y:S01]  /*51b0*/  SHF.R.S32.HI R10, RZ, 0x5, R10 ;  /* 0x00000005ff0a7819 */ /* 0x000fe2000001140a */
[----:B------:R-:W-:Y:S01]  /*51c0*/  IMAD.MOV.U32 R0, RZ, RZ, 0x1 ;  /* 0x00000001ff007424 */ /* 0x000fe200078e00ff */
[----:B------:R-:W-:Y:S01]  /*51d0*/  LOP3.LUT R11, R11, 0x30, RZ, 0xc0, !PT ;  /* 0x000000300b0b7812 */ /* 0x000fe200078ec0ff */
[----:B------:R-:W-:Y:S01]  /*51e0*/  IMAD.MOV.U32 R3, RZ, RZ, RZ ;  /* 0x000000ffff037224 */ /* 0x000fe200078e00ff */
[----:B------:R-:W-:Y:S01]  /*51f0*/  LOP3.LUT R12, R12, 0x600, RZ, 0xc0, !PT ;  /* 0x000006000c0c7812 */ /* 0x000fe200078ec0ff */
[----:B------:R-:W-:-:S07]  /*5200*/  VIADD R13, R10, 0x1 ;  /* 0x000000010a0d7836 */ /* 0x000fce0000000000 */
.L_x_116:
[----:B------:R-:W-:-:S03]  /*5210*/  UMOV UR4, 0xffffffff ;  /* 0xffffffff00047882 */ /* 0x000fc60000000000 */
[----:B------:R-:W-:Y:S05]  /*5220*/  BRA.DIV UR4, `(.L_x_106) ;  /* 0x0000001204587947 */ /* 0x000fea000b800000 */
[----:B------:R-:W-:-:S13]  /*5230*/  ELECT P6, URZ, PT ;  /* 0x00000000003f782f */ /* 0x000fda00038c0000 */
.L_x_132:
[----:B------:R-:W0:Y:S01]  /*5240*/  LDC R4, c[0x0][0x28c] ;  /* 0x0000a300ff047b82 */ /* 0x000e220000000800 */
[----:B------:R-:W-:Y:S01]  /*5250*/  BSSY B1, `(.L_x_107) ;  /* 0x0000038000017945 */ /* 0x000fe20003800000 */
[----:B0-----:R-:W-:-:S13]  /*5260*/  ISETP.LT.OR P6, PT, R4, 0x1, !P6 ;  /* 0x000000010400780c */ /* 0x001fda00077c1670 */
[----:B------:R-:W-:Y:S05]  /*5270*/  @P6 BRA `(.L_x_108) ;  /* 0x0000000000d46947 */ /* 0x000fea0003800000 */
[----:B------:R-:W-:Y:S02]  /*5280*/  IMAD.SHL.U32 R21, R21, 0x80, RZ ;  /* 0x0000008015157824 */ /* 0x000fe400078e00ff */
[----:B------:R-:W-:Y:S02]  /*5290*/  IMAD R20, R20, 0x40, R11 ;  /* 0x0000004014147824 */ /* 0x000fe400078e020b */
[----:B------:R-:W-:Y:S02]  /*52a0*/  IMAD.MOV.U32 R24, RZ, RZ, RZ ;  /* 0x000000ffff187224 */ /* 0x000fe400078e00ff */
[----:B------:R-:W-:Y:S02]  /*52b0*/  IMAD.MOV.U32 R4, RZ, RZ, R13 ;  /* 0x000000ffff047224 */ /* 0x000fe400078e000d */
[----:B------:R-:W-:Y:S02]  /*52c0*/  IMAD.MOV.U32 R5, RZ, RZ, R0 ;  /* 0x000000ffff057224 */ /* 0x000fe400078e0000 */
[----:B------:R-:W-:-:S07]  /*52d0*/  IMAD.MOV.U32 R7, RZ, RZ, R3 ;  /* 0x000000ffff077224 */ /* 0x000fce00078e0003 */
.L_x_111:
[----:B------:R-:W0:Y:S01]  /*52e0*/  S2R R15, SR_CgaCtaId ;  /* 0x00000000000f7919 */ /* 0x000e220000008800 */
[----:B------:R-:W-:Y:S02]  /*52f0*/  MOV R14, 0x400 ;  /* 0x00000400000e7802 */ /* 0x000fe40000000f00 */
[----:B------:R-:W-:Y:S02]  /*5300*/  LOP3.LUT P1, RZ, R18, 0x7f, RZ, 0xc0, !PT ;  /* 0x0000007f12ff7812 */ /* 0x000fe4000782c0ff */
[----:B0-----:R-:W-:Y:S02]  /*5310*/  LEA R22, R15, R14, 0x18 ;  /* 0x0000000e0f167211 */ /* 0x001fe400078ec0ff */
[----:B------:R-:W-:-:S09]  /*5320*/  SHF.L.U32 R14, R5, 0x1f, RZ ;  /* 0x0000001f050e7819 */ /* 0x000fd200000006ff */
[----:B------:R-:W0:Y:S01]  /*5330*/  @!P1 LDC R15, c[0x0][0x500] ;  /* 0x00014000ff0f9b82 */ /* 0x000e220000000800 */
[----:B------:R-:W-:-:S04]  /*5340*/  IMAD R23, R7, 0x8, R22 ;  /* 0x0000000807177824 */ /* 0x000fc800078e0216 */
[----:B------:R-:W1:Y:S02]  /*5350*/  SYNCS.PHASECHK.TRANS64.TRYWAIT P0, [R23+URZ+0x48], R14 ;  /* 0x0000480e170075a7 */ /* 0x000e64000800017f */
[----:B-1----:R-:W-:Y:S05]  /*5360*/  @!P0 BRA `(.L_x_109) ;  /* 0x0000001000288947 */ /* 0x002fea0003800000 */
.L_x_133:
[----:B-1----:R-:W-:Y:S01]  /*5370*/  PRMT R14, R8, 0x9910, RZ ;  /* 0x00009910080e7816 */ /* 0x002fe200000000ff */
[----:B0-----:R0:W-:Y:S03]  /*5380*/  @!P1 SYNCS.ARRIVE.TRANS64 RZ, [R23+URZ], R15 ;  /* 0x0000000f17ff99a7 */ /* 0x0011e6000800003f */
[----:B------:R-:W-:-:S13]  /*5390*/  ISETP.NE.AND P0, PT, R14, 0x2, PT ;  /* 0x000000020e00780c */ /* 0x000fda0003f05270 */
[----:B0-----:R-:W-:Y:S05]  /*53a0*/  @P0 BRA `(.L_x_110) ;  /* 0x0000000000040947 */ /* 0x001fea0003800000 */
[----:B------:R-:W-:Y:S01]  /*53b0*/  BPT.TRAP 0x1 ;  /* 0x000000040000795c */ /* 0x000fe20000300000 */
.L_x_110:
[----:B------:R-:W-:Y:S01]  /*53c0*/  IMAD R14, R7, 0x800, R12 ;  /* 0x00000800070e7824 */ /* 0x000fe200078e020c */
[----:B------:R-:W-:Y:S01]  /*53d0*/  R2UR UR9, R23 ;  /* 0x00000000170972ca */ /* 0x000fe200000e0000 */
[--C-:B------:R-:W-:Y:S01]  /*53e0*/  IMAD R15, R7, 0x4000, R22.reuse ;  /* 0x00004000070f7824 */ /* 0x100fe200078e0216 */
[----:B------:R-:W-:Y:S01]  /*53f0*/  UIADD3 UR4, UP0, UR22, 0xf0, URZ ;  /* 0x000000f016047890 */ /* 0x000fe2000ff1e03f */
[----:B------:R-:W-:Y:S01]  /*5400*/  IMAD R14, R14, 0x4, R22 ;  /* 0x000000040e0e7824 */ /* 0x000fe200078e0216 */
[----:B------:R-:W-:Y:S01]  /*5410*/  R2UR UR11, R21 ;  /* 0x00000000150b72ca */ /* 0x000fe200000e0000 */
[----:B------:R-:W-:Y:S01]  /*5420*/  VIADD R4, R4, 0xffffffff ;  /* 0xffffffff04047836 */ /* 0x000fe20000000000 */
[----:B------:R-:W-:Y:S01]  /*5430*/  R2UR UR5, R15 ;  /* 0x000000000f0572ca */ /* 0x000fe200000e0000 */
[----:B------:R-:W-:Y:S01]  /*5440*/  UIADD3 UR24, UP1, UR22, 0x1f0, URZ ;  /* 0x000001f016187890 */ /* 0x000fe2000ff3e03f */
[----:B------:R-:W-:Y:S01]  /*5450*/  R2UR UR8, R14 ;  /* 0x000000000e0872ca */ /* 0x000fe200000e0000 */
[----:B------:R-:W-:Y:S01]  /*5460*/  VIADD R7, R7, 0x1 ;  /* 0x0000000107077836 */ /* 0x000fe20000000000 */
[----:B------:R-:W-:Y:S01]  /*5470*/  R2UR UR10, R24 ;  /* 0x00000000180a72ca */ /* 0x000fe200000e0000 */
[----:B------:R-:W-:Y:S01]  /*5480*/  UIADD3.X UR25, URZ, UR23, URZ, UP1, !UPT ;  /* 0x000000173f197290 */ /* 0x000fe20008ffe43f */
[----:B------:R-:W-:Y:S01]  /*5490*/  R2UR UR12, R6 ;  /* 0x00000000060c72ca */ /* 0x000fe200000e0000 */
[----:B------:R-:W-:Y:S01]  /*54a0*/  UMOV UR6, 0x0 ;  /* 0x0000000000067882 */ /* 0x000fe20000000000 */
[----:B------:R-:W-:Y:S01]  /*54b0*/  R2UR UR19, R20 ;  /* 0x00000000141372ca */ /* 0x000fe200000e0000 */
[----:B------:R-:W-:Y:S01]  /*54c0*/  UMOV UR7, 0x10000000 ;  /* 0x1000000000077882 */ /* 0x000fe20000000000 */
[----:B------:R-:W-:Y:S01]  /*54d0*/  ISETP.GT.AND P1, PT, R4, 0x1, PT ;  /* 0x000000010400780c */ /* 0x000fe20003f24270 */
[----:B------:R-:W-:Y:S01]  /*54e0*/  UMOV UR26, 0xf0000 ;  /* 0x000f0000001a7882 */ /* 0x000fe20000000000 */
[C---:B------:R-:W-:Y:S01]  /*54f0*/  ISETP.NE.AND P0, PT, R7.reuse, 0x9, PT ;  /* 0x000000090700780c */ /* 0x040fe20003f05270 */
[----:B------:R-:W-:Y:S01]  /*5500*/  UIADD3 UR14, UR5, 0x180, URZ ;  /* 0x00000180050e7890 */ /* 0x000fe2000fffe03f */
[----:B------:R-:W-:Y:S01]  /*5510*/  VIADD R24, R24, 0x20 ;  /* 0x0000002018187836 */ /* 0x000fe20000000000 */
[----:B------:R-:W-:Y:S01]  /*5520*/  UIADD3.X UR5, URZ, UR23, URZ, UP0, !UPT ;  /* 0x000000173f057290 */ /* 0x000fe200087fe43f */
[----:B------:R-:W-:Y:S01]  /*5530*/  SEL R14, RZ, 0x1, P0 ;  /* 0x00000001ff0e7807 */ /* 0x000fe20000000000 */
[----:B------:R-:W-:Y:S01]  /*5540*/  UIADD3 UR15, UR8, 0x24180, URZ ;  /* 0x00024180080f7890 */ /* 0x000fe2000fffe03f */
[----:B------:R-:W-:-:S02]  /*5550*/  SEL R7, R7, RZ, P0 ;  /* 0x000000ff07077207 */ /* 0x000fc40000000000 */
[----:B------:R-:W-:Y:S01]  /*5560*/  UMOV UR8, UR14 ;  /* 0x0000000e00087c82 */ /* 0x000fe20008000000 */
[----:B------:R-:W-:-:S03]  /*5570*/  LOP3.LUT R5, R5, R14, RZ, 0x3c, !PT ;  /* 0x0000000e05057212 */ /* 0x000fc600078e3cff */
[----:B------:R0:W-:Y:S02]  /*5580*/  UTMALDG.3D [UR8], [UR4], desc[UR6] ;  /* 0x00000608040075b4 */ /* 0x0001e40008011000 */
[----:B0-----:R-:W-:Y:S01]  /*5590*/  UMOV UR8, UR15 ;  /* 0x0000000f00087c82 */ /* 0x001fe20008000000 */
[----:B------:R-:W-:Y:S02]  /*55a0*/  UMOV UR11, UR19 ;  /* 0x00000013000b7c82 */ /* 0x000fe40008000000 */
[----:B------:R0:W-:Y:S02]  /*55b0*/  UTMALDG.3D.MULTICAST [UR8], [UR24], UR26, desc[UR6] ;  /* 0x00000608180073b4 */ /* 0x0001e4000801181a */
[----:B0-----:R-:W-:Y:S05]  /*55c0*/  @P1 BRA `(.L_x_111) ;  /* 0xfffffffc00441947 */ /* 0x001fea000383ffff */
.L_x_108:
[----:B------:R-:W-:Y:S05]  /*55d0*/  BSYNC B1 ;  /* 0x0000000000017941 */ /* 0x000fea0003800000 */
.L_x_107:
[----:B------:R-:W-:Y:S01]  /*55e0*/  LOP3.LUT P1, RZ, R9, 0xff, RZ, 0xc0, !PT ;  /* 0x000000ff09ff7812 */ /* 0x000fe2000782c0ff */
[C---:B------:R-:W-:Y:S01]  /*55f0*/  IMAD.IADD R6, R10.reuse, 0x1, R3 ;  /* 0x000000010a067824 */ /* 0x040fe200078e0203 */
[----:B------:R-:W-:Y:S01]  /*5600*/  ULDC.64 UR4, c[0x0][0x650] ;  /* 0x0001940000047ab9 */ /* 0x000fe20000000a00 */
[----:B------:R-:W-:Y:S01]  /*5610*/  ISETP.GE.U32.AND P2, PT, R10, 0x9, PT ;  /* 0x000000090a00780c */ /* 0x000fe20003f46070 */
[----:B------:R-:W-:Y:S01]  /*5620*/  BSSY B1, `(.L_x_112) ;  /* 0x000006c000017945 */ /* 0x000fe20003800000 */
[----:B------:R-:W-:Y:S01]  /*5630*/  IMAD.MOV.U32 R21, RZ, RZ, -0x1 ;  /* 0xffffffffff157424 */ /* 0x000fe200078e00ff */
[----:B------:R-:W-:Y:S01]  /*5640*/  ISETP.GT.U32.AND P0, PT, R6, 0x8, PT ;  /* 0x000000080600780c */ /* 0x000fe20003f04070 */
[----:B------:R-:W-:Y:S01]  /*5650*/  IMAD.MOV.U32 R20, RZ, RZ, -0x1 ;  /* 0xffffffffff147424 */ /* 0x000fe200078e00ff */
[----:B------:R-:W-:Y:S02]  /*5660*/  PRMT R9, RZ, 0x7610, R9 ;  /* 0x00007610ff097816 */ /* 0x000fe40000000009 */
[----:B------:R-:W-:-:S03]  /*5670*/  ISETP.LT.U32.AND P0, PT, R10, 0x9, P0 ;  /* 0x000000090a00780c */ /* 0x000fc60000701070 */
[----:B------:R-:W0:Y:S01]  /*5680*/  @P1 S2R R5, SR_CgaCtaId ;  /* 0x0000000000051919 */ /* 0x000e220000008800 */
[----:B------:R-:W-:-:S04]  /*5690*/  @P1 MOV R4, 0x400 ;  /* 0x0000040000041802 */ /* 0x000fc80000000f00 */
[----:B0-----:R-:W-:Y:S01]  /*56a0*/  @P1 LEA R3, R5, R4, 0x18 ;  /* 0x0000000405031211 */ /* 0x001fe200078ec0ff */
[----:B------:R-:W-:-:S03]  /*56b0*/  IMAD.WIDE.U32 R4, R6, 0x38e38e39, RZ ;  /* 0x38e38e3906047825 */ /* 0x000fc600078e00ff */
[----:B------:R0:W-:Y:S01]  /*56c0*/  @P1 SYNCS.ARRIVE.TRANS64.A1T0 RZ, [R3+URZ+0xa8], RZ ;  /* 0x0000a8ff03ff19a7 */ /* 0x0001e2000810003f */
[----:B------:R-:W-:Y:S02]  /*56d0*/  IADD3 R16, P1, R16, UR20, RZ ;  /* 0x0000001410107c10 */ /* 0x000fe4000ff3e0ff */
[----:B------:R-:W-:Y:S02]  /*56e0*/  SHF.R.U32.HI R5, RZ, 0x1, R5 ;  /* 0x00000001ff057819 */ /* 0x000fe40000011605 */
[----:B------:R-:W-:Y:S02]  /*56f0*/  IADD3.X R17, R17, UR13, RZ, P1, !PT ;  /* 0x0000000d11117c10 */ /* 0x000fe40008ffe4ff */
[----:B------:R-:W-:Y:S02]  /*5700*/  PRMT R4, RZ, 0x7610, R4 ;  /* 0x00007610ff047816 */ /* 0x000fe40000000004 */
[----:B0-----:R-:W-:Y:S02]  /*5710*/  SEL R3, RZ, 0x1, !P0 ;  /* 0x00000001ff037807 */ /* 0x001fe40004000000 */
[----:B------:R-:W-:-:S02]  /*5720*/  ISETP.GE.U32.AND P0, PT, R16, UR4, PT ;  /* 0x0000000410007c0c */ /* 0x000fc4000bf06070 */
[----:B------:R-:W-:Y:S01]  /*5730*/  LOP3.LUT R0, R0, R3, RZ, 0x3c, !PT ;  /* 0x0000000300007212 */ /* 0x000fe200078e3cff */
[----:B------:R-:W-:Y:S01]  /*5740*/  IMAD R3, R5, -0x9, R6 ;  /* 0xfffffff705037824 */ /* 0x000fe200078e0206 */
[----:B------:R-:W-:Y:S01]  /*5750*/  ISETP.GE.U32.AND.EX P0, PT, R17, UR5, PT, P0 ;  /* 0x0000000511007c0c */ /* 0x000fe2000bf06100 */
[----:B------:R-:W-:Y:S01]  /*5760*/  IMAD.MOV.U32 R6, RZ, RZ, -0x1 ;  /* 0xffffffffff067424 */ /* 0x000fe200078e00ff */
[----:B------:R-:W-:-:S11]  /*5770*/  @P2 LOP3.LUT R0, R0, 0x1, R5, 0x78, !PT ;  /* 0x0000000100002812 */ /* 0x000fd600078e7805 */
[----:B------:R-:W-:Y:S05]  /*5780*/  @P0 BRA `(.L_x_113) ;  /* 0x0000000400540947 */ /* 0x000fea0003800000 */
[----:B------:R-:W0:Y:S01]  /*5790*/  S2R R15, SR_CTAID.X ;  /* 0x00000000000f7919 */ /* 0x000e220000002500 */
[----:B------:R-:W-:Y:S01]  /*57a0*/  ULDC.64 UR4, c[0x0][0x628] ;  /* 0x00018a0000047ab9 */ /* 0x000fe20000000a00 */
[----:B------:R-:W-:Y:S01]  /*57b0*/  ULDC UR7, c[0x0][0x630] ;  /* 0x00018c0000077ab9 */ /* 0x000fe20000000800 */
[----:B------:R-:W-:Y:S01]  /*57c0*/  ISETP.NE.U32.AND P0, PT, RZ, UR4, PT ;  /* 0x00000004ff007c0c */ /* 0x000fe2000bf05070 */
[----:B------:R-:W1:Y:S01]  /*57d0*/  S2R R20, SR_CTAID.Y ;  /* 0x0000000000147919 */ /* 0x000e620000002600 */
[----:B------:R-:W-:Y:S01]  /*57e0*/  ULDC UR8, c[0x0][0x150] ;  /* 0x0000540000087ab9 */ /* 0x000fe20000000800 */
[----:B------:R-:W-:Y:S01]  /*57f0*/  IMAD.MOV.U32 R4, RZ, RZ, R16 ;  /* 0x000000ffff047224 */ /* 0x000fe200078e0010 */
[----:B------:R-:W-:Y:S01]  /*5800*/  ISETP.NE.AND.EX P0, PT, RZ, UR5, PT, P0 ;  /* 0x00000005ff007c0c */ /* 0x000fe2000bf05300 */
[----:B------:R-:W-:Y:S01]  /*5810*/  IMAD.MOV.U32 R5, RZ, RZ, R17 ;  /* 0x000000ffff057224 */ /* 0x000fe200078e0011 */
[----:B0-----:R-:W-:-:S11]  /*5820*/  I2FP.F32.U32 R22, R15 ;  /* 0x0000000f00167245 */ /* 0x001fd60000201000 */
[----:B------:R-:W-:Y:S05]  /*5830*/  @!P0 BRA `(.L_x_114) ;  /* 0x0000000000288947 */ /* 0x000fea0003800000 */
[----:B------:R-:W-:Y:S02]  /*5840*/  ULDC UR6, c[0x0][0x634] ;  /* 0x00018d0000067ab9 */ /* 0x000fe40000000800 */
[----:B------:R-:W-:-:S05]  /*5850*/  IADD3 R5, P0, R16, UR6, RZ ;  /* 0x0000000610057c10 */ /* 0x000fca000ff1e0ff */
[----:B------:R-:W-:-:S04]  /*5860*/  IMAD.X R21, RZ, RZ, R17, P0 ;  /* 0x000000ffff157224 */ /* 0x000fc800000e0611 */
[----:B------:R-:W-:-:S04]  /*5870*/  IMAD.WIDE.U32 R6, R21, UR4, RZ ;  /* 0x0000000415067c25 */ /* 0x000fc8000f8e00ff */
[----:B------:R-:W-:-:S04]  /*5880*/  IMAD.WIDE.U32 R6, P0, R5, UR5, R6 ;  /* 0x0000000505067c25 */ /* 0x000fc8000f800006 */
[----:B------:R-:W-:-:S04]  /*5890*/  IMAD.WIDE.U32 R4, R5, UR4, RZ ;  /* 0x0000000405047c25 */ /* 0x000fc8000f8e00ff */
[----:B------:R-:W-:Y:S01]  /*58a0*/  IMAD.MOV.U32 R4, RZ, RZ, R7 ;  /* 0x000000ffff047224 */ /* 0x000fe200078e0007 */
[----:B------:R-:W-:Y:S01]  /*58b0*/  IADD3 RZ, P1, R5, R6, RZ ;  /* 0x0000000605ff7210 */ /* 0x000fe20007f3e0ff */
[----:B------:R-:W-:-:S04]  /*58c0*/  IMAD.X R5, RZ, RZ, RZ, P0 ;  /* 0x000000ffff057224 */ /* 0x000fc800000e06ff */
[----:B------:R-:W-:-:S08]  /*58d0*/  IMAD.WIDE.U32.X R4, R21, UR5, R4, P1 ;  /* 0x0000000515047c25 */ /* 0x000fd000088e0404 */
.L_x_114:
[--C-:B------:R-:W-:Y:S01]  /*58e0*/  SHF.R.U64 R14, R4, UR7, R5.reuse ;  /* 0x00000007040e7c19 */ /* 0x100fe20008001205 */
[----:B------:R-:W-:Y:S01]  /*58f0*/  FMUL R22, R22, UR8 ;  /* 0x0000000816167c20 */ /* 0x000fe20008400000 */
[----:B------:R-:W-:Y:S01]  /*5900*/  SHF.R.U32.HI R4, RZ, UR7, R5 ;  /* 0x00000007ff047c19 */ /* 0x000fe20008011605 */
[----:B------:R-:W0:Y:S01]  /*5910*/  LDC R6, c[0x0][0x144] ;  /* 0x00005100ff067b82 */ /* 0x000e220000000800 */
[----:B------:R-:W-:Y:S01]  /*5920*/  IADD3 R5, P0, RZ, -R14, RZ ;  /* 0x8000000eff057210 */ /* 0x000fe20007f1e0ff */
[----:B------:R-:W-:Y:S01]  /*5930*/  ULDC UR6, c[0x0][0x154] ;  /* 0x0000550000067ab9 */ /* 0x000fe20000000800 */
[----:B-1----:R-:W-:Y:S01]  /*5940*/  I2FP.F32.U32 R7, R20 ;  /* 0x0000001400077245 */ /* 0x002fe20000201000 */
[----:B------:R-:W1:Y:S01]  /*5950*/  F2I.U32.TRUNC.NTZ R22, R22 ;  /* 0x0000001600167305 */ /* 0x000e62000020f000 */
[----:B------:R-:W-:Y:S01]  /*5960*/  ULDC.64 UR4, c[0x0][0x620] ;  /* 0x0001880000047ab9 */ /* 0x000fe20000000a00 */
[----:B------:R-:W-:Y:S01]  /*5970*/  IMAD.X R4, RZ, RZ, ~R4, P0 ;  /* 0x000000ffff047224 */ /* 0x000fe200000e0e04 */
[----:B------:R-:W-:Y:S01]  /*5980*/  ISETP.NE.AND P2, PT, R2, 0x1, PT ;  /* 0x000000010200780c */ /* 0x000fe20003f45270 */
[----:B------:R-:W-:Y:S01]  /*5990*/  FMUL R23, R7, UR6 ;  /* 0x0000000607177c20 */ /* 0x000fe20008400000 */
[----:B------:R-:W2:Y:S01]  /*59a0*/  LDC R25, c[0x0][0x148] ;  /* 0x00005200ff197b82 */ /* 0x000ea20000000800 */
[----:B------:R-:W-:Y:S01]  /*59b0*/  IMAD R4, R4, UR4, RZ ;  /* 0x0000000404047c24 */ /* 0x000fe2000f8e02ff */
[----:B------:R-:W-:-:S02]  /*59c0*/  ULDC.64 UR6, c[0x0][0x640] ;  /* 0x0001900000067ab9 */ /* 0x000fc40000000a00 */
[----:B------:R-:W-:Y:S01]  /*59d0*/  ISETP.NE.U32.AND P0, PT, RZ, UR6, PT ;  /* 0x00000006ff007c0c */ /* 0x000fe2000bf05070 */
[----:B------:R-:W3:Y:S01]  /*59e0*/  F2I.U32.TRUNC.NTZ R23, R23 ;  /* 0x0000001700177305 */ /* 0x000ee2000020f000 */
[C---:B------:R-:W-:Y:S02]  /*59f0*/  IMAD R7, R5.reuse, UR5, R4 ;  /* 0x0000000505077c24 */ /* 0x040fe4000f8e0204 */
[----:B------:R-:W-:Y:S01]  /*5a00*/  IMAD.WIDE.U32 R4, R5, UR4, R16 ;  /* 0x0000000405047c25 */ /* 0x000fe2000f8e0010 */
[----:B------:R-:W-:Y:S01]  /*5a10*/  ULDC UR4, c[0x0][0x618] ;  /* 0x0001860000047ab9 */ /* 0x000fe20000000800 */
[----:B------:R-:W-:Y:S02]  /*5a20*/  ISETP.NE.AND.EX P0, PT, RZ, UR7, PT, P0 ;  /* 0x00000007ff007c0c */ /* 0x000fe4000bf05300 */
[----:B------:R-:W-:Y:S02]  /*5a30*/  IMAD.IADD R5, R5, 0x1, R7 ;  /* 0x0000000105057824 */ /* 0x000fe400078e0207 */
[----:B-1----:R-:W-:-:S03]  /*5a40*/  IMAD.MOV R22, RZ, RZ, -R22 ;  /* 0x000000ffff167224 */ /* 0x002fc600078e0a16 */
[----:B------:R-:W-:Y:S01]  /*5a50*/  SHF.R.U64 R21, R4, UR4, R5 ;  /* 0x0000000404157c19 */ /* 0x000fe20008001205 */
[----:B0-----:R-:W-:Y:S01]  /*5a60*/  IMAD R15, R6, R22, R15 ;  /* 0x00000016060f7224 */ /* 0x001fe200078e020f */
[----:B------:R-:W-:Y:S01]  /*5a70*/  SHF.R.U32.HI R4, RZ, UR4, R5 ;  /* 0x00000004ff047c19 */ /* 0x000fe20008011605 */
[----:B------:R-:W-:Y:S01]  /*5a80*/  ULDC UR4, c[0x0][0x608] ;  /* 0x0001820000047ab9 */ /* 0x000fe20000000800 */
[----:B---3--:R-:W-:Y:S02]  /*5a90*/  IMAD.MOV R6, RZ, RZ, -R23 ;  /* 0x000000ffff067224 */ /* 0x008fe400078e0a17 */
[--C-:B------:R-:W-:Y:S02]  /*5aa0*/  SHF.R.U64 R22, R21, UR4, R4.reuse ;  /* 0x0000000415167c19 */ /* 0x100fe40008001204 */
[----:B------:R-:W-:Y:S01]  /*5ab0*/  SHF.R.U32.HI R5, RZ, UR4, R4 ;  /* 0x00000004ff057c19 */ /* 0x000fe20008011604 */
[----:B------:R-:W-:Y:S01]  /*5ac0*/  ULDC UR4, c[0x0][0x658] ;  /* 0x0001960000047ab9 */ /* 0x000fe20000000800 */
[----:B--2---:R-:W-:-:S02]  /*5ad0*/  @P2 IMAD R15, R25, R6, R20 ;  /* 0x00000006190f2224 */ /* 0x004fc400078e0214 */
[--C-:B------:R-:W-:Y:S02]  /*5ae0*/  SHF.R.U64 R20, R22, UR4, R5.reuse ;  /* 0x0000000416147c19 */ /* 0x100fe40008001205 */
[----:B------:R-:W-:-:S03]  /*5af0*/  SHF.R.U32.HI R23, RZ, UR4, R5 ;  /* 0x00000004ff177c19 */ /* 0x000fc60008011605 */
[----:B------:R-:W-:Y:S02]  /*5b00*/  IMAD.MOV.U32 R6, RZ, RZ, R20 ;  /* 0x000000ffff067224 */ /* 0x000fe400078e0014 */
[----:B------:R-:W-:Y:S01]  /*5b10*/  IMAD.MOV.U32 R5, RZ, RZ, R23 ;  /* 0x000000ffff057224 */ /* 0x000fe200078e0017 */
[----:B------:R-:W-:Y:S06]  /*5b20*/  @!P0 BRA `(.L_x_115) ;  /* 0x00000000002c8947 */ /* 0x000fec0003800000 */
        /* <DEDUP_REMOVED lines=9> */
[----:B------:R-:W-:-:S04]  /*5bc0*/  IMAD.WIDE.U32.X R4, R23, UR7, R4, P1 ;  /* 0x0000000717047c25 */ /* 0x000fc800088e0404 */
[----:B------:R-:W-:-:S07]  /*5bd0*/  IMAD.MOV.U32 R6, RZ, RZ, R4 ;  /* 0x000000ffff067224 */ /* 0x000fce00078e0004 */
.L_x_115:
[----:B------:R-:W-:Y:S01]  /*5be0*/  ULDC UR4, c[0x0][0x648] ;  /* 0x0001920000047ab9 */ /* 0x000fe20000000800 */
[----:B------:R-:W-:Y:S01]  /*5bf0*/  LOP3.LUT R4, R22, UR17, RZ, 0xc0, !PT ;  /* 0x0000001116047c12 */ /* 0x000fe2000f8ec0ff */
[----:B------:R-:W-:Y:S01]  /*5c00*/  ULDC UR5, c[0x0][0x610] ;  /* 0x0001840000057ab9 */ /* 0x000fe20000000800 */
[----:B------:R-:W-:Y:S01]  /*5c10*/  SHF.R.U64 R5, R6, UR4, R5 ;  /* 0x0000000406057c19 */ /* 0x000fe20008001205 */
[----:B------:R-:W-:Y:S01]  /*5c20*/  ULDC UR4, c[0x0][0x638] ;  /* 0x00018e0000047ab9 */ /* 0x000fe20000000800 */
[----:B------:R-:W-:-:S03]  /*5c30*/  LOP3.LUT R21, R21, UR16, RZ, 0xc0, !PT ;  /* 0x0000001015157c12 */ /* 0x000fc6000f8ec0ff */
[----:B------:R-:W-:Y:S02]  /*5c40*/  IMAD.MOV R7, RZ, RZ, -R5 ;  /* 0x000000ffff077224 */ /* 0x000fe400078e0a05 */
[----:B------:R-:W-:Y:S02]  /*5c50*/  IMAD R4, R5, UR18, R4 ;  /* 0x0000001205047c24 */ /* 0x000fe4000f8e0204 */
[----:B------:R-:W-:Y:S01]  /*5c60*/  IMAD R20, R7, UR4, R20 ;  /* 0x0000000407147c24 */ /* 0x000fe2000f8e0214 */
[----:B------:R-:W-:Y:S01]  /*5c70*/  ULDC UR4, c[0x0][0x600] ;  /* 0x0001800000047ab9 */ /* 0x000fe20000000800 */
[----:B------:R-:W-:Y:S02]  /*5c80*/  IMAD R15, R4, UR5, R15 ;  /* 0x00000005040f7c24 */ /* 0x000fe4000f8e020f */
[----:B------:R-:W-:Y:S02]  /*5c90*/  IMAD R6, R20, UR4, R21 ;  /* 0x0000000414067c24 */ /* 0x000fe4000f8e0215 */
[----:B------:R-:W-:-:S03]  /*5ca0*/  IMAD.MOV.U32 R4, RZ, RZ, 0x1 ;  /* 0x00000001ff047424 */ /* 0x000fc600078e00ff */
[----:B------:R-:W-:Y:S02]  /*5cb0*/  SEL R20, R6, R15, !P2 ;  /* 0x0000000f06147207 */ /* 0x000fe40005000000 */
[----:B------:R-:W-:Y:S01]  /*5cc0*/  SEL R21, R15, R6, !P2 ;  /* 0x000000060f157207 */ /* 0x000fe20005000000 */
[----:B------:R-:W-:-:S07]  /*5cd0*/  IMAD.MOV.U32 R6, RZ, RZ, R14 ;  /* 0x000000ffff067224 */ /* 0x000fce00078e000e */
.L_x_113:
[----:B------:R-:W-:Y:S05]  /*5ce0*/  BSYNC B1 ;  /* 0x0000000000017941 */ /* 0x000fea0003800000 */
.L_x_112:
[----:B------:R-:W-:-:S13]  /*5cf0*/  LOP3.LUT P0, RZ, R4, 0xff, RZ, 0xc0, !PT ;  /* 0x000000ff04ff7812 */ /* 0x000fda000780c0ff */
[----:B------:R-:W-:Y:S05]  /*5d00*/  @P0 BRA `(.L_x_116) ;  /* 0xfffffff400400947 */ /* 0x000fea000383ffff */
[----:B------:R-:W-:Y:S05]  /*5d10*/  BSYNC B0 ;  /* 0x0000000000007941 */ /* 0x000fea0003800000 */
.L_x_105:
[----:B------:R-:W-:-:S03]  /*5d20*/  UMOV UR4, 0xffffffff ;  /* 0xffffffff00047882 */ /* 0x000fc60000000000 */
[----:B------:R-:W-:Y:S05]  /*5d30*/  BRA.DIV UR4, `(.L_x_117) ;  /* 0x0000000604c87947 */ /* 0x000fea000b800000 */
[----:B------:R-:W-:-:S13]  /*5d40*/  ELECT P6, URZ, PT ;  /* 0x00000000003f782f */ /* 0x000fda00038c0000 */
.L_x_136:
[----:B------:R-:W-:Y:S04]  /*5d50*/  BSSY B0, `(.L_x_118) ;  /* 0x0000058000007945 */ /* 0x000fe80003800000 */
[----:B------:R-:W-:Y:S05]  /*5d60*/  @!P6 BRA `(.L_x_119) ;  /* 0x000000040058e947 */ /* 0x000fea0003800000 */
[----:B------:R-:W-:-:S04]  /*5d70*/  LOP3.LUT R19, R19, 0x2, RZ, 0xfc, !PT ;  /* 0x0000000213137812 */ /* 0x000fc800078efcff */
[----:B------:R-:W-:-:S13]  /*5d80*/  ISETP.NE.AND P0, PT, R19, 0x3, PT ;  /* 0x000000031300780c */ /* 0x000fda0003f05270 */
[----:B------:R-:W-:Y:S05]  /*5d90*/  @!P0 BRA `(.L_x_120) ;  /* 0x0000000000048947 */ /* 0x000fea0003800000 */
[----:B------:R-:W-:Y:S01]  /*5da0*/  BPT.TRAP 0x1 ;  /* 0x000000040000795c */ /* 0x000fe20000300000 */
.L_x_120:
[----:B------:R-:W0:Y:S01]  /*5db0*/  S2R R5, SR_CgaCtaId ;  /* 0x0000000000057919 */ /* 0x000e220000008800 */
[----:B------:R-:W-:Y:S02]  /*5dc0*/  MOV R2, 0x400 ;  /* 0x0000040000027802 */ /* 0x000fe40000000f00 */
[----:B------:R-:W-:Y:S02]  /*5dd0*/  SHF.L.U32 R4, R0, 0x1f, RZ ;  /* 0x0000001f00047819 */ /* 0x000fe400000006ff */
[----:B0-----:R-:W-:-:S05]  /*5de0*/  LEA R2, R5, R2, 0x18 ;  /* 0x0000000205027211 */ /* 0x001fca00078ec0ff */
[----:B------:R-:W-:-:S04]  /*5df0*/  VIADD R2, R2, 0x48 ;  /* 0x0000004802027836 */ /* 0x000fc80000000000 */
[C---:B------:R-:W-:Y:S02]  /*5e00*/  IMAD R7, R3.reuse, 0x8, R2 ;  /* 0x0000000803077824 */ /* 0x040fe400078e0202 */
[----:B------:R-:W-:Y:S02]  /*5e10*/  VIADD R3, R3, 0x1 ;  /* 0x0000000103037836 */ /* 0x000fe40000000000 */
[----:B------:R-:W0:Y:S03]  /*5e20*/  SYNCS.PHASECHK.TRANS64.TRYWAIT P0, [R7+URZ], R4 ;  /* 0x00000004070075a7 */ /* 0x000e26000800017f */
[----:B------:R-:W-:-:S04]  /*5e30*/  ISETP.NE.AND P1, PT, R3, 0x9, PT ;  /* 0x000000090300780c */ /* 0x000fc80003f25270 */
[----:B------:R-:W-:Y:S02]  /*5e40*/  SEL R5, RZ, 0x1, P1 ;  /* 0x00000001ff057807 */ /* 0x000fe40000800000 */
[----:B------:R-:W-:Y:S02]  /*5e50*/  SEL R3, R3, RZ, P1 ;  /* 0x000000ff03037207 */ /* 0x000fe40000800000 */
[----:B------:R-:W-:-:S03]  /*5e60*/  LOP3.LUT R6, R0, R5, RZ, 0x3c, !PT ;  /* 0x0000000500067212 */ /* 0x000fc600078e3cff */
[----:B------:R-:W-:Y:S01]  /*5e70*/  IMAD R8, R3, 0x8, R2 ;  /* 0x0000000803087824 */ /* 0x000fe200078e0202 */
[----:B------:R-:W-:Y:S01]  /*5e80*/  SHF.L.U32 R5, R6, 0x1f, RZ ;  /* 0x0000001f06057819 */ /* 0x000fe200000006ff */
[----:B0-----:R-:W-:Y:S06]  /*5e90*/  @!P0 BRA `(.L_x_121) ;  /* 0x0000000400908947 */ /* 0x001fec0003800000 */
.L_x_137:
[----:B------:R-:W1:Y:S01]  /*5ea0*/  SYNCS.PHASECHK.TRANS64.TRYWAIT P0, [R8+URZ], R5 ;  /* 0x00000005080075a7 */ /* 0x000e62000800017f */
[----:B------:R-:W-:-:S05]  /*5eb0*/  VIADD R0, R3, 0x1 ;  /* 0x0000000103007836 */ /* 0x000fca0000000000 */
[----:B------:R-:W-:-:S04]  /*5ec0*/  ISETP.NE.AND P1, PT, R0, 0x9, PT ;  /* 0x000000090000780c */ /* 0x000fc80003f25270 */
[----:B------:R-:W-:Y:S02]  /*5ed0*/  SEL R3, RZ, 0x1, P1 ;  /* 0x00000001ff037807 */ /* 0x000fe40000800000 */
[----:B0-----:R-:W-:Y:S02]  /*5ee0*/  SEL R7, R0, RZ, P1 ;  /* 0x000000ff00077207 */ /* 0x001fe40000800000 */
[----:B------:R-:W-:-:S03]  /*5ef0*/  LOP3.LUT R6, R6, R3, RZ, 0x3c, !PT ;  /* 0x0000000306067212 */ /* 0x000fc600078e3cff */
[----:B------:R-:W-:Y:S01]  /*5f00*/  IMAD R9, R7, 0x8, R2 ;  /* 0x0000000807097824 */ /* 0x000fe200078e0202 */
[----:B------:R-:W-:Y:S01]  /*5f10*/  SHF.L.U32 R4, R6, 0x1f, RZ ;  /* 0x0000001f06047819 */ /* 0x000fe200000006ff */
[----:B-1----:R-:W-:Y:S06]  /*5f20*/  @!P0 BRA `(.L_x_122) ;  /* 0x0000000400808947 */ /* 0x002fec0003800000 */
.L_x_138:
[----:B------:R-:W1:Y:S01]  /*5f30*/  SYNCS.PHASECHK.TRANS64.TRYWAIT P0, [R9+URZ], R4 ;  /* 0x00000004090075a7 */ /* 0x000e62000800017f */
[----:B------:R-:W-:-:S05]  /*5f40*/  VIADD R0, R7, 0x1 ;  /* 0x0000000107007836 */ /* 0x000fca0000000000 */
[----:B------:R-:W-:-:S04]  /*5f50*/  ISETP.NE.AND P1, PT, R0, 0x9, PT ;  /* 0x000000090000780c */ /* 0x000fc80003f25270 */
[----:B------:R-:W-:Y:S02]  /*5f60*/  SEL R3, RZ, 0x1, P1 ;  /* 0x00000001ff037807 */ /* 0x000fe40000800000 */
[----:B------:R-:W-:Y:S02]  /*5f70*/  SEL R7, R0, RZ, P1 ;  /* 0x000000ff00077207 */ /* 0x000fe40000800000 */
[----:B------:R-:W-:-:S03]  /*5f80*/  LOP3.LUT R6, R6, R3, RZ, 0x3c, !PT ;  /* 0x0000000306067212 */ /* 0x000fc600078e3cff */
[----:B0-----:R-:W-:Y:S01]  /*5f90*/  IMAD R8, R7, 0x8, R2 ;  /* 0x0000000807087824 */ /* 0x001fe200078e0202 */
[----:B------:R-:W-:Y:S01]  /*5fa0*/  SHF.L.U32 R5, R6, 0x1f, RZ ;  /* 0x0000001f06057819 */ /* 0x000fe200000006ff */
[----:B-1----:R-:W-:Y:S06]  /*5fb0*/  @!P0 BRA `(.L_x_123) ;  /* 0x0000000400708947 */ /* 0x002fec0003800000 */
.L_x_139:
        /* <DEDUP_REMOVED lines=9> */
.L_x_140:
        /* <DEDUP_REMOVED lines=9> */
.L_x_141:
        /* <DEDUP_REMOVED lines=9> */
.L_x_142:
[----:B------:R-:W1:Y:S01]  /*6170*/  SYNCS.PHASECHK.TRANS64.TRYWAIT P0, [R9+URZ], R4 ;  /* 0x00000004090075a7 */ /* 0x000e62000800017f */
[----:B------:R-:W-:-:S05]  /*6180*/  VIADD R0, R7, 0x1 ;  /* 0x0000000107007836 */ /* 0x000fca0000000000 */
[----:B------:R-:W-:-:S04]  /*6190*/  ISETP.NE.AND P1, PT, R0, 0x9, PT ;  /* 0x000000090000780c */ /* 0x000fc80003f25270 */
[----:B------:R-:W-:Y:S02]  /*61a0*/  SEL R3, RZ, 0x1, P1 ;  /* 0x00000001ff037807 */ /* 0x000fe40000800000 */
[----:B------:R-:W-:Y:S02]  /*61b0*/  SEL R7, R0, RZ, P1 ;  /* 0x000000ff00077207 */ /* 0x000fe40000800000 */
[----:B------:R-:W-:-:S03]  /*61c0*/  LOP3.LUT R11, R6, R3, RZ, 0x3c, !PT ;  /* 0x00000003060b7212 */ /* 0x000fc600078e3cff */
[----:B------:R-:W-:Y:S01]  /*61d0*/  IMAD R6, R7, 0x8, R2 ;  /* 0x0000000807067824 */ /* 0x000fe200078e0202 */
[----:B0-----:R-:W-:Y:S01]  /*61e0*/  SHF.L.U32 R5, R11, 0x1f, RZ ;  /* 0x0000001f0b057819 */ /* 0x001fe200000006ff */
[----:B-1----:R-:W-:Y:S06]  /*61f0*/  @!P0 BRA `(.L_x_127) ;  /* 0x0000000400308947 */ /* 0x002fec0003800000 */
.L_x_143:
[----:B------:R-:W1:Y:S01]  /*6200*/  SYNCS.PHASECHK.TRANS64.TRYWAIT P0, [R6+URZ], R5 ;  /* 0x00000005060075a7 */ /* 0x000e62000800017f */
[----:B------:R-:W-:-:S05]  /*6210*/  VIADD R0, R7, 0x1 ;  /* 0x0000000107007836 */ /* 0x000fca0000000000 */
[----:B------:R-:W-:-:S04]  /*6220*/  ISETP.NE.AND P1, PT, R0, 0x9, PT ;  /* 0x000000090000780c */ /* 0x000fc80003f25270 */
[----:B0-----:R-:W-:Y:S02]  /*6230*/  SEL R4, RZ, 0x1, P1 ;  /* 0x00000001ff047807 */ /* 0x001fe40000800000 */
[----:B------:R-:W-:Y:S02]  /*6240*/  SEL R3, R0, RZ, P1 ;  /* 0x000000ff00037207 */ /* 0x000fe40000800000 */
[----:B------:R-:W-:Y:S01]  /*6250*/  LOP3.LUT R0, R11, R4, RZ, 0x3c, !PT ;  /* 0x000000040b007212 */ /* 0x000fe200078e3cff */
[----:B-1----:R-:W-:Y:S06]  /*6260*/  @!P0 BRA `(.L_x_128) ;  /* 0x0000000400288947 */ /* 0x002fec0003800000 */
.L_x_144:
[----:B------:R-:W-:Y:S01]  /*6270*/  IMAD R3, R3, 0x8, R2 ;  /* 0x0000000803037824 */ /* 0x000fe200078e0202 */
[----:B------:R-:W-:-:S07]  /*6280*/  SHF.L.U32 R0, R0, 0x1f, RZ ;  /* 0x0000001f00007819 */ /* 0x000fce00000006ff */
.L_x_129:
[----:B-1----:R1:W2:Y:S02]  /*6290*/  SYNCS.PHASECHK.TRANS64.TRYWAIT P0, [R3+URZ], R0 ;  /* 0x00000000030075a7 */ /* 0x0022a4000800017f */
[----:B--2---:R-:W-:Y:S05]  /*62a0*/  @!P0 NANOSLEEP.SYNCS 0x989680 ;  /* 0x009896800000895d */ /* 0x004fea0003900000 */
[----:B------:R-:W2:Y:S02]  /*62b0*/  @!P0 SYNCS.PHASECHK.TRANS64 P0, [R3+URZ], R0 ;  /* 0x00000000030085a7 */ /* 0x000ea4000800007f */
[----:B--2---:R-:W-:Y:S05]  /*62c0*/  @!P0 BRA `(.L_x_129) ;  /* 0xfffffffc00f08947 */ /* 0x004fea000383ffff */
.L_x_119:
[----:B------:R-:W-:Y:S05]  /*62d0*/  BSYNC B0 ;  /* 0x0000000000007941 */ /* 0x000fea0003800000 */
.L_x_118:
[----:B------:R-:W-:Y:S05]  /*62e0*/  EXIT ;  /* 0x000000000000794d */ /* 0x000fea0003800000 */
.L_x_22:
[----:B---3--:R3:W4:Y:S02]  /*62f0*/  SYNCS.PHASECHK.TRANS64.TRYWAIT P1, [R3+URZ], R0 ;  /* 0x00000000030075a7 */ /* 0x008724000802017f */
[----:B----4-:R-:W-:Y:S05]  /*6300*/  @!P1 NANOSLEEP.SYNCS 0x989680 ;  /* 0x009896800000995d */ /* 0x010fea0003900000 */
[----:B------:R-:W4:Y:S02]  /*6310*/  @!P1 SYNCS.PHASECHK.TRANS64 P1, [R3+URZ], R0 ;  /* 0x00000000030095a7 */ /* 0x000f24000802007f */
[----:B----4-:R-:W-:Y:S05]  /*6320*/  @!P1 BRA `(.L_x_22) ;  /* 0xfffffffc00f09947 */ /* 0x010fea000383ffff */
[----:B------:R-:W-:Y:S05]  /*6330*/  BRA `(.L_x_21) ;  /* 0xffffffb000b07947 */ /* 0x000fea000383ffff */
.L_x_27:
[----:B-1----:R1:W2:Y:S02]  /*6340*/  SYNCS.PHASECHK.TRANS64.TRYWAIT P1, [R5+URZ], R4 ;  /* 0x00000004050075a7 */ /* 0x0022a4000802017f */
[----:B--2---:R-:W-:Y:S05]  /*6350*/  @!P1 NANOSLEEP.SYNCS 0x989680 ;  /* 0x009896800000995d */ /* 0x004fea0003900000 */
[----:B------:R-:W2:Y:S02]  /*6360*/  @!P1 SYNCS.PHASECHK.TRANS64 P1, [R5+URZ], R4 ;  /* 0x00000004050095a7 */ /* 0x000ea4000802007f */
[----:B--2---:R-:W-:Y:S05]  /*6370*/  @!P1 BRA `(.L_x_27) ;  /* 0xfffffffc00f09947 */ /* 0x004fea000383ffff */
[----:B------:R-:W-:Y:S05]  /*6380*/  BRA `(.L_x_26) ;  /* 0xffffffb400a07947 */ /* 0x000fea000383ffff */
.L_x_106:
[----:B------:R-:W-:Y:S01]  /*6390*/  BSSY B1, `(.L_x_130) ;  /* 0x0000006000017945 */ /* 0x000fe20003800000 */
[----:B------:R-:W-:-:S07]  /*63a0*/  IMAD.MOV.U32 R15, RZ, RZ, -0x1 ;  /* 0xffffffffff0f7424 */ /* 0x000fce00078e00ff */
[----:B------:R-:W-:Y:S05]  /*63b0*/  WARPSYNC.COLLECTIVE R15, `(.L_x_131) ;  /* 0x000000000f0c7348 */ /* 0x000fea0003c00000 */
[----:B------:R-:W-:Y:S02]  /*63c0*/  ELECT P6, UR62, PT ;  /* 0x00000000003e782f */ /* 0x000fe400038c0000 */
[----:B------:R-:W-:Y:S01]  /*63d0*/  MOV R14, UR62 ;  /* 0x0000003e000e7c02 */ /* 0x000fe20008000f00 */
[----:B------:R-:W-:Y:S10]  /*63e0*/  ENDCOLLECTIVE ;  /* 0x000000000000791b */ /* 0x000ff40003800000 */
.L_x_131:
[----:B------:R-:W-:Y:S05]  /*63f0*/  BSYNC B1 ;  /* 0x0000000000017941 */ /* 0x000fea0003800000 */
.L_x_130:
[----:B------:R-:W-:Y:S05]  /*6400*/  BRA `(.L_x_132) ;  /* 0xffffffec008c7947 */ /* 0x000fea000383ffff */
.L_x_109:
[----:B-1----:R1:W2:Y:S02]  /*6410*/  SYNCS.PHASECHK.TRANS64.TRYWAIT P0, [R23+URZ+0x48], R14 ;  /* 0x0000480e170075a7 */ /* 0x0022a4000800017f */
[----:B--2---:R-:W-:Y:S05]  /*6420*/  @!P0 NANOSLEEP.SYNCS 0x989680 ;  /* 0x009896800000895d */ /* 0x004fea0003900000 */
[----:B------:R-:W2:Y:S02]  /*6430*/  @!P0 SYNCS.PHASECHK.TRANS64 P0, [R23+URZ+0x48], R14 ;  /* 0x0000480e170085a7 */ /* 0x000ea4000800007f */
[----:B--2---:R-:W-:Y:S05]  /*6440*/  @!P0 BRA `(.L_x_109) ;  /* 0xfffffffc00f08947 */ /* 0x004fea000383ffff */
[----:B------:R-:W-:Y:S05]  /*6450*/  BRA `(.L_x_133) ;  /* 0xffffffec00c47947 */ /* 0x000fea000383ffff */
.L_x_117:
[----:B------:R-:W-:Y:S01]  /*6460*/  BSSY B0, `(.L_x_134) ;  /* 0x0000006000007945 */ /* 0x000fe20003800000 */
[----:B------:R-:W-:-:S07]  /*6470*/  IMAD.MOV.U32 R15, RZ, RZ, -0x1 ;  /* 0xffffffffff0f7424 */ /* 0x000fce00078e00ff */
[----:B------:R-:W-:Y:S05]  /*6480*/  WARPSYNC.COLLECTIVE R15, `(.L_x_135) ;  /* 0x000000000f0c7348 */ /* 0x000fea0003c00000 */
[----:B------:R-:W-:Y:S02]  /*6490*/  ELECT P6, UR62, PT ;  /* 0x00000000003e782f */ /* 0x000fe400038c0000 */
[----:B------:R-:W-:Y:S01]  /*64a0*/  MOV R14, UR62 ;  /* 0x0000003e000e7c02 */ /* 0x000fe20008000f00 */
[----:B------:R-:W-:Y:S10]  /*64b0*/  ENDCOLLECTIVE ;  /* 0x000000000000791b */ /* 0x000ff40003800000 */
.L_x_135:
[----:B------:R-:W-:Y:S05]  /*64c0*/  BSYNC B0 ;  /* 0x0000000000007941 */ /* 0x000fea0003800000 */
.L_x_134:
[----:B------:R-:W-:Y:S05]  /*64d0*/  BRA `(.L_x_136) ;  /* 0xfffffff8001c7947 */ /* 0x000fea000383ffff */
.L_x_121:
[----:B0-----:R0:W1:Y:S02]  /*64e0*/  SYNCS.PHASECHK.TRANS64.TRYWAIT P0, [R7+URZ], R4 ;  /* 0x00000004070075a7 */ /* 0x001064000800017f */
[----:B-1----:R-:W-:Y:S05]  /*64f0*/  @!P0 NANOSLEEP.SYNCS 0x989680 ;  /* 0x009896800000895d */ /* 0x002fea0003900000 */
[----:B------:R-:W1:Y:S02]  /*6500*/  @!P0 SYNCS.PHASECHK.TRANS64 P0, [R7+URZ], R4 ;  /* 0x00000004070085a7 */ /* 0x000e64000800007f */
[----:B-1----:R-:W-:Y:S05]  /*6510*/  @!P0 BRA `(.L_x_121) ;  /* 0xfffffffc00f08947 */ /* 0x002fea000383ffff */
[----:B------:R-:W-:Y:S05]  /*6520*/  BRA `(.L_x_137) ;  /* 0xfffffff8005c7947 */ /* 0x000fea000383ffff */
.L_x_122:
[----:B0-----:R0:W1:Y:S02]  /*6530*/  SYNCS.PHASECHK.TRANS64.TRYWAIT P0, [R8+URZ], R5 ;  /* 0x00000005080075a7 */ /* 0x001064000800017f */
[----:B-1----:R-:W-:Y:S05]  /*6540*/  @!P0 NANOSLEEP.SYNCS 0x989680 ;  /* 0x009896800000895d */ /* 0x002fea0003900000 */
[----:B------:R-:W1:Y:S02]  /*6550*/  @!P0 SYNCS.PHASECHK.TRANS64 P0, [R8+URZ], R5 ;  /* 0x00000005080085a7 */ /* 0x000e64000800007f */
[----:B-1----:R-:W-:Y:S05]  /*6560*/  @!P0 BRA `(.L_x_122) ;  /* 0xfffffffc00f08947 */ /* 0x002fea000383ffff */
[----:B------:R-:W-:Y:S05]  /*6570*/  BRA `(.L_x_138) ;  /* 0xfffffff8006c7947 */ /* 0x000fea000383ffff */
.L_x_123:
[----:B0-----:R0:W1:Y:S02]  /*6580*/  SYNCS.PHASECHK.TRANS64.TRYWAIT P0, [R9+URZ], R4 ;  /* 0x00000004090075a7 */ /* 0x001064000800017f */
[----:B-1----:R-:W-:Y:S05]  /*6590*/  @!P0 NANOSLEEP.SYNCS 0x989680 ;  /* 0x009896800000895d */ /* 0x002fea0003900000 */
[----:B------:R-:W1:Y:S02]  /*65a0*/  @!P0 SYNCS.PHASECHK.TRANS64 P0, [R9+URZ], R4 ;  /* 0x00000004090085a7 */ /* 0x000e64000800007f */
[----:B-1----:R-:W-:Y:S05]  /*65b0*/  @!P0 BRA `(.L_x_123) ;  /* 0xfffffffc00f08947 */ /* 0x002fea000383ffff */
[----:B------:R-:W-:Y:S05]  /*65c0*/  BRA `(.L_x_139) ;  /* 0xfffffff8007c7947 */ /* 0x000fea000383ffff */
.L_x_124:
[----:B0-----:R0:W1:Y:S02]  /*65d0*/  SYNCS.PHASECHK.TRANS64.TRYWAIT P0, [R8+URZ], R5 ;  /* 0x00000005080075a7 */ /* 0x001064000800017f */
[----:B-1----:R-:W-:Y:S05]  /*65e0*/  @!P0 NANOSLEEP.SYNCS 0x989680 ;  /* 0x009896800000895d */ /* 0x002fea0003900000 */
[----:B------:R-:W1:Y:S02]  /*65f0*/  @!P0 SYNCS.PHASECHK.TRANS64 P0, [R8+URZ], R5 ;  /* 0x00000005080085a7 */ /* 0x000e64000800007f */
[----:B-1----:R-:W-:Y:S05]  /*6600*/  @!P0 BRA `(.L_x_124) ;  /* 0xfffffffc00f08947 */ /* 0x002fea000383ffff */
[----:B------:R-:W-:Y:S05]  /*6610*/  BRA `(.L_x_140) ;  /* 0xfffffff8008c7947 */ /* 0x000fea000383ffff */
.L_x_125:
[----:B0-----:R0:W1:Y:S02]  /*6620*/  SYNCS.PHASECHK.TRANS64.TRYWAIT P0, [R9+URZ], R4 ;  /* 0x00000004090075a7 */ /* 0x001064000800017f */
[----:B-1----:R-:W-:Y:S05]  /*6630*/  @!P0 NANOSLEEP.SYNCS 0x989680 ;  /* 0x009896800000895d */ /* 0x002fea0003900000 */
[----:B------:R-:W1:Y:S02]  /*6640*/  @!P0 SYNCS.PHASECHK.TRANS64 P0, [R9+URZ], R4 ;  /* 0x00000004090085a7 */ /* 0x000e64000800007f */
[----:B-1----:R-:W-:Y:S05]  /*6650*/  @!P0 BRA `(.L_x_125) ;  /* 0xfffffffc00f08947 */ /* 0x002fea000383ffff */
[----:B------:R-:W-:Y:S05]  /*6660*/  BRA `(.L_x_141) ;  /* 0xfffffff8009c7947 */ /* 0x000fea000383ffff */
.L_x_126:
[----:B0-----:R0:W1:Y:S02]  /*6670*/  SYNCS.PHASECHK.TRANS64.TRYWAIT P0, [R8+URZ], R5 ;  /* 0x00000005080075a7 */ /* 0x001064000800017f */
[----:B-1----:R-:W-:Y:S05]  /*6680*/  @!P0 NANOSLEEP.SYNCS 0x989680 ;  /* 0x009896800000895d */ /* 0x002fea0003900000 */
[----:B------:R-:W1:Y:S02]  /*6690*/  @!P0 SYNCS.PHASECHK.TRANS64 P0, [R8+URZ], R5 ;  /* 0x00000005080085a7 */ /* 0x000e64000800007f */
[----:B-1----:R-:W-:Y:S05]  /*66a0*/  @!P0 BRA `(.L_x_126) ;  /* 0xfffffffc00f08947 */ /* 0x002fea000383ffff */
[----:B------:R-:W-:Y:S05]  /*66b0*/  BRA `(.L_x_142) ;  /* 0xfffffff800ac7947 */ /* 0x000fea000383ffff */
.L_x_127:
[----:B0-----:R0:W1:Y:S02]  /*66c0*/  SYNCS.PHASECHK.TRANS64.TRYWAIT P0, [R9+URZ], R4 ;  /* 0x00000004090075a7 */ /* 0x001064000800017f */
[----:B-1----:R-:W-:Y:S05]  /*66d0*/  @!P0 NANOSLEEP.SYNCS 0x989680 ;  /* 0x009896800000895d */ /* 0x002fea0003900000 */
[----:B------:R-:W1:Y:S02]  /*66e0*/  @!P0 SYNCS.PHASECHK.TRANS64 P0, [R9+URZ], R4 ;  /* 0x00000004090085a7 */ /* 0x000e64000800007f */
[----:B-1----:R-:W-:Y:S05]  /*66f0*/  @!P0 BRA `(.L_x_127) ;  /* 0xfffffffc00f08947 */ /* 0x002fea000383ffff */
[----:B------:R-:W-:Y:S05]  /*6700*/  BRA `(.L_x_143) ;  /* 0xfffffff800bc7947 */ /* 0x000fea000383ffff */
.L_x_128:
[----:B0-----:R0:W1:Y:S02]  /*6710*/  SYNCS.PHASECHK.TRANS64.TRYWAIT P0, [R6+URZ], R5 ;  /* 0x00000005060075a7 */ /* 0x001064000800017f */
[----:B-1----:R-:W-:Y:S05]  /*6720*/  @!P0 NANOSLEEP.SYNCS 0x989680 ;  /* 0x009896800000895d */ /* 0x002fea0003900000 */
[----:B------:R-:W1:Y:S02]  /*6730*/  @!P0 SYNCS.PHASECHK.TRANS64 P0, [R6+URZ], R5 ;  /* 0x00000005060085a7 */ /* 0x000e64000800007f */
[----:B-1----:R-:W-:Y:S05]  /*6740*/  @!P0 BRA `(.L_x_128) ;  /* 0xfffffffc00f08947 */ /* 0x002fea000383ffff */
[----:B------:R-:W-:Y:S05]  /*6750*/  BRA `(.L_x_144) ;  /* 0xfffffff800c47947 */ /* 0x000fea000383ffff */
.L_x_145:
[----:B------:R-:W-:-:S00]  /*6760*/  BRA `(.L_x_145) ;  /* 0xfffffffc00fc7947 */ /* 0x000fc0000383ffff */
[----:B------:R-:W-:-:S00]  /*6770*/  NOP ;  /* 0x0000000000007918 */ /* 0x000fc00000000000 */
        /* <DEDUP_REMOVED lines=8> */
.L_x_146:


//--------------------- .nv.global.init           --------------------------
	.section	.nv.global.init,"aw",@progbits
.nv.global.init:
	.type		$str$22,@object
	.size		$str$22,($str$23 - $str$22)
$str$22:
        /*0000*/ 	.byte	0x6b, 0x5f, 0x74, 0x69, 0x6c, 0x65, 0x5f, 0x63, 0x6f, 0x75, 0x6e, 0x74, 0x20, 0x3e, 0x3d, 0x20
        /*0010*/ 	.byte	0x31, 0x00
	.type		$str$23,@object
	.size		$str$23,(__unnamed_1 - $str$23)
$str$23:
        /*0012*/ 	.byte	0x2f, 0x74, 0x6d, 0x70, 0x2f, 0x63, 0x75, 0x74, 0x6c, 0x61, 0x73, 0x73, 0x5f, 0x73, 0x77, 0x65
        /*0022*/ 	.byte	0x65, 0x70, 0x5f, 0x73, 0x72, 0x63, 0x2f, 0x69, 0x6e, 0x63, 0x6c, 0x75, 0x64, 0x65, 0x2f, 0x63
        /*0032*/ 	.byte	0x75, 0x74, 0x6c, 0x61, 0x73, 0x73, 0x2f, 0x67, 0x65, 0x6d, 0x6d, 0x2f, 0x63, 0x6f, 0x6c, 0x6c
        /*0042*/ 	.byte	0x65, 0x63, 0x74, 0x69, 0x76, 0x65, 0x2f, 0x73, 0x6d, 0x39, 0x30, 0x5f, 0x6d, 0x6d, 0x61, 0x5f
        /*0052*/ 	.byte	0x74, 0x6d, 0x61, 0x5f, 0x67, 0x6d, 0x6d, 0x61, 0x5f, 0x73, 0x73, 0x5f, 0x77, 0x61, 0x72, 0x70
        /*0062*/ 	.byte	0x73, 0x70, 0x65, 0x63, 0x69, 0x61, 0x6c, 0x69, 0x7a, 0x65, 0x64, 0x2e, 0x68, 0x70, 0x70, 0x00
	.type		__unnamed_1,@object
	.size		__unnamed_1,(.L_0 - __unnamed_1)
__unnamed_1:
        /*0072*/ 	.byte	0x76, 0x6f, 0x69, 0x64, 0x20, 0x63, 0x75, 0x74, 0x6c, 0x61, 0x73, 0x73, 0x3a, 0x3a, 0x67, 0x65
        /* <DEDUP_REMOVED lines=177> */
        /*0b92*/ 	.byte	0x74, 0x69, 0x74, 0x79, 0x5d, 0x00
.L_0:


//--------------------- .nv.shared._ZN7cutlass13device_kernelINS_4gemm6kernel13GemmUniversalIN4cute5tupleIJiiiiEEENS1_10collective13CollectiveMmaINS1_34MainloopSm90TmaGmmaWarpSpecializedILi9ENS5_IJNS4_1CILi4EEENSA_ILi1EEESC_EEENS1_35KernelTmaWarpSpecializedCooperativeEEENS5_IJNSA_ILi128EEENSA_ILi64EEENSA_ILi32EEEEEENS_10tfloat32_tENS5_IJlSC_lEEESK_SL_NS4_8TiledMMAINS4_8MMA_AtomIJNS4_4SM904GMMA29MMA_64x64x8_F32TF32TF32_SS_TNILNSP_7ScaleInE1ELSR_1EEEEEENS4_6LayoutINS5_IJNSA_ILi2EEESC_SC_EEENS5_IJSC_NSA_ILi0EEESX_EEEEENS5_IJNS4_10UnderscoreES10_S10_EEEEENS4_13SM90_TMA_LOADENS4_14ComposedLayoutINS4_7SwizzleILi3ELi4ELi3EEENS4_18smem_ptr_flag_bitsILi32EEENSU_INS5_IJNSA_ILi8EEESI_EEENS5_IJSI_SC_EEEEEEEvNS4_8identityENS4_23SM90_TMA_LOAD_MULTICASTES1D_vS1E_EENS_8epilogue10collective6detail29Sm90TmaWarpSpecializedAdapterINS1I_15DefaultEpilogueISK_SL_SL_NS1H_6thread17LinearCombinationISK_Li1EffLNS1M_9ScaleType4KindE0ELNS_15FloatRoundStyleE2ESK_EENS1_15EpilogueDefaultEEEEEvvEEEEvNT_6ParamsE --------------------------
	.section	.nv.shared._ZN7cutlass13device_kernelINS_4gemm6kernel13GemmUniversalIN4cute5tupleIJiiiiEEENS1_10collective13CollectiveMmaINS1_34MainloopSm90TmaGmmaWarpSpecializedILi9ENS5_IJNS4_1CILi4EEENSA_ILi1EEESC_EEENS1_35KernelTmaWarpSpecializedCooperativeEEENS5_IJNSA_ILi128EEENSA_ILi64EEENSA_ILi32EEEEEENS_10tfloat32_tENS5_IJlSC_lEEESK_SL_NS4_8TiledMMAINS4_8MMA_AtomIJNS4_4SM904GMMA29MMA_64x64x8_F32TF32TF32_SS_TNILNSP_7ScaleInE1ELSR_1EEEEEENS4_6LayoutINS5_IJNSA_ILi2EEESC_SC_EEENS5_IJSC_NSA_ILi0EEESX_EEEEENS5_IJNS4_10UnderscoreES10_S10_EEEEENS4_13SM90_TMA_LOADENS4_14ComposedLayoutINS4_7SwizzleILi3ELi4ELi3EEENS4_18smem_ptr_flag_bitsILi32EEENSU_INS5_IJNSA_ILi8EEESI_EEENS5_IJSI_SC_EEEEEEEvNS4_8identityENS4_23SM90_TMA_LOAD_MULTICASTES1D_vS1E_EENS_8epilogue10collective6detail29Sm90TmaWarpSpecializedAdapterINS1I_15DefaultEpilogueISK_SL_SL_NS1H_6thread17LinearCombinationISK_Li1EffLNS1M_9ScaleType4KindE0ELNS_15FloatRoundStyleE2ESK_EENS1_15EpilogueDefaultEEEEEvvEEEEvNT_6ParamsE,"aw",@nobits
	.sectionflags	@""
	.align	16
	.zero		1024


//--------------------- .nv.shared.reserved.0     --------------------------
	.section	.nv.shared.reserved.0,"aw",@nobits
	.weak		__nv_reservedSMEM_offset_0_alias
	.size		__nv_reservedSMEM_offset_0_alias, 0, 0
	.other		__nv_reservedSMEM_offset_0_alias,@"STO_CUDA_RESERVED_SHARED STV_DEFAULT"
__nv_reservedSMEM_offset_0_alias:
	.zero		0


//--------------------- .nv.global                --------------------------
	.section	.nv.global,"aw",@nobits
.nv.global:
	.type		_ZN40_INTERNAL_f377788d_4_k_cu_dd5e4ada_270544cute1_E,@object
	.size		_ZN40_INTERNAL_f377788d_4_k_cu_dd5e4ada_270544cute1_E,(_ZN40_INTERNAL_f377788d_4_k_cu_dd5e4ada_270544cuda3std3__45__cpo6cbeginE - _ZN40_INTERNAL_f377788d_4_k_cu_dd5e4ada_270544cute1_E)
_ZN40_INTERNAL_f377788d_4_k_cu_dd5e4ada_270544cute1_E:
	.zero		1
	.type		_ZN40_INTERNAL_f377788d_4_k_cu_dd5e4ada_270544cuda3std3__45__cpo6cbeginE,@object
	.size		_ZN40_INTERNAL_f377788d_4_k_cu_dd5e4ada_270544cuda3std3__45__cpo6cbeginE,(_ZN40_INTERNAL_f377788d_4_k_cu_dd5e4ada_270544cuda3std3__48in_placeE - _ZN40_INTERNAL_f377788d_4_k_cu_dd5e4ada_270544cuda3std3__45__cpo6cbeginE)
_ZN40_INTERNAL_f377788d_4_k_cu_dd5e4ada_270544cuda3std3__45__cpo6cbeginE:
	.zero		1
	.type		_ZN40_INTERNAL_f377788d_4_k_cu_dd5e4ada_270544cuda3std3__48in_placeE,@object
	.size		_ZN40_INTERNAL_f377788d_4_k_cu_dd5e4ada_270544cuda3std3__48in_placeE,(_ZN40_INTERNAL_f377788d_4_k_cu_dd5e4ada_270544cuda3std6ranges3__45__cpo9iter_moveE - _ZN40_INTERNAL_f377788d_4_k_cu_dd5e4ada_270544cuda3std3__48in_placeE)
_ZN40_INTERNAL_f377788d_4_k_cu_dd5e4ada_270544cuda3std3__48in_placeE:
	.zero		1
	.type		_ZN40_INTERNAL_f377788d_4_k_cu_dd5e4ada_270544cuda3std6ranges3__45__cpo9iter_moveE,@object
	.size		_ZN40_INTERNAL_f377788d_4_k_cu_dd5e4ada_270544cuda3std6ranges3__45__cpo9iter_moveE,(_ZN40_INTERNAL_f377788d_4_k_cu_dd5e4ada_270544cuda3std3__45__cpo5beginE - _ZN40_INTERNAL_f377788d_4_k_cu_dd5e4ada_270544cuda3std6ranges3__45__cpo9iter_moveE)
_ZN40_INTERNAL_f377788d_4_k_cu_dd5e4ada_270544cuda3std6ranges3__45__cpo9iter_moveE:
	.zero		1
	.type		_ZN40_INTERNAL_f377788d_4_k_cu_dd5e4ada_270544cuda3std3__45__cpo5beginE,@object
	.size		_ZN40_INTERNAL_f377788d_4_k_cu_dd5e4ada_270544cuda3std3__45__cpo5beginE,(_ZN40_INTERNAL_f377788d_4_k_cu_dd5e4ada_270544cuda3std3__442_GLOBAL__N__f377788d_4_k_cu_dd5e4ada_270546ignoreE - _ZN40_INTERNAL_f377788d_4_k_cu_dd5e4ada_270544cuda3std3__45__cpo5beginE)
_ZN40_INTERNAL_f377788d_4_k_cu_dd5e4ada_270544cuda3std3__45__cpo5beginE:
	.zero		1
	.type		_ZN40_INTERNAL_f377788d_4_k_cu_dd5e4ada_270544cuda3std3__442_GLOBAL__N__f377788d_4_k_cu_dd5e4ada_270546ignoreE,@object
	.size		_ZN40_INTERNAL_f377788d_4_k_cu_dd5e4ada_270544cuda3std3__442_GLOBAL__N__f377788d_4_k_cu_dd5e4ada_270546ignoreE,(_ZN40_INTERNAL_f377788d_4_k_cu_dd5e4ada_270544cute7productE - _ZN40_INTERNAL_f377788d_4_k_cu_dd5e4ada_270544cuda3std3__442_GLOBAL__N__f377788d_4_k_cu_dd5e4ada_270546ignoreE)
_ZN40_INTERNAL_f377788d_4_k_cu_dd5e4ada_270544cuda3std3__442_GLOBAL__N__f377788d_4_k_cu_dd5e4ada_270546ignoreE:
	.zero		1
	.type		_ZN40_INTERNAL_f377788d_4_k_cu_dd5e4ada_270544cute7productE,@object
	.size		_ZN40_INTERNAL_f377788d_4_k_cu_dd5e4ada_270544cute7productE,(_ZN40_INTERNAL_f377788d_4_k_cu_dd5e4ada_270544cuda3std3__45__cpo3endE - _ZN40_INTERNAL_f377788d_4_k_cu_dd5e4ada_270544cute7productE)
_ZN40_INTERNAL_f377788d_4_k_cu_dd5e4ada_270544cute7productE:
	.zero		1
	.type		_ZN40_INTERNAL_f377788d_4_k_cu_dd5e4ada_270544cuda3std3__45__cpo3endE,@object
	.size		_ZN40_INTERNAL_f377788d_4_k_cu_dd5e4ada_270544cuda3std3__45__cpo3endE,(_ZN40_INTERNAL_f377788d_4_k_cu_dd5e4ada_270544cuda3std3__419piecewise_constructE - _ZN40_INTERNAL_f377788d_4_k_cu_dd5e4ada_270544cuda3std3__45__cpo3endE)
_ZN40_INTERNAL_f377788d_4_k_cu_dd5e4ada_270544cuda3std3__45__cpo3endE:
	.zero		1
	.type		_ZN40_INTERNAL_f377788d_4_k_cu_dd5e4ada_270544cuda3std3__419piecewise_constructE,@object
	.size		_ZN40_INTERNAL_f377788d_4_k_cu_dd5e4ada_270544cuda3std3__419piecewise_constructE,(_ZN40_INTERNAL_f377788d_4_k_cu_dd5e4ada_270544cuda3std3__45__cpo4cendE - _ZN40_INTERNAL_f377788d_4_k_cu_dd5e4ada_270544cuda3std3__419piecewise_constructE)
_ZN40_INTERNAL_f377788d_4_k_cu_dd5e4ada_270544cuda3std3__419piecewise_constructE:
	.zero		1
	.type		_ZN40_INTERNAL_f377788d_4_k_cu_dd5e4ada_270544cuda3std3__45__cpo4cendE,@object
	.size		_ZN40_INTERNAL_f377788d_4_k_cu_dd5e4ada_270544cuda3std3__45__cpo4cendE,(_ZN40_INTERNAL_f377788d_4_k_cu_dd5e4ada_270544cuda3std6ranges3__45__cpo4swapE - _ZN40_INTERNAL_f377788d_4_k_cu_dd5e4ada_270544cuda3std3__45__cpo4cendE)
_ZN40_INTERNAL_f377788d_4_k_cu_dd5e4ada_270544cuda3std3__45__cpo4cendE:
	.zero		1
	.type		_ZN40_INTERNAL_f377788d_4_k_cu_dd5e4ada_270544cuda3std6ranges3__45__cpo4swapE,@object
	.size		_ZN40_INTERNAL_f377788d_4_k_cu_dd5e4ada_270544cuda3std6ranges3__45__cpo4swapE,(.L_8 - _ZN40_INTERNAL_f377788d_4_k_cu_dd5e4ada_270544cuda3std6ranges3__45__cpo4swapE)
_ZN40_INTERNAL_f377788d_4_k_cu_dd5e4ada_270544cuda3std6ranges3__45__cpo4swapE:
	.zero		1
.L_8:


//--------------------- .nv.constant0._ZN7cutlass13device_kernelINS_4gemm6kernel13GemmUniversalIN4cute5tupleIJiiiiEEENS1_10collective13CollectiveMmaINS1_34MainloopSm90TmaGmmaWarpSpecializedILi9ENS5_IJNS4_1CILi4EEENSA_ILi1EEESC_EEENS1_35KernelTmaWarpSpecializedCooperativeEEENS5_IJNSA_ILi128EEENSA_ILi64EEENSA_ILi32EEEEEENS_10tfloat32_tENS5_IJlSC_lEEESK_SL_NS4_8TiledMMAINS4_8MMA_AtomIJNS4_4SM904GMMA29MMA_64x64x8_F32TF32TF32_SS_TNILNSP_7ScaleInE1ELSR_1EEEEEENS4_6LayoutINS5_IJNSA_ILi2EEESC_SC_EEENS5_IJSC_NSA_ILi0EEESX_EEEEENS5_IJNS4_10UnderscoreES10_S10_EEEEENS4_13SM90_TMA_LOADENS4_14ComposedLayoutINS4_7SwizzleILi3ELi4ELi3EEENS4_18smem_ptr_flag_bitsILi32EEENSU_INS5_IJNSA_ILi8EEESI_EEENS5_IJSI_SC_EEEEEEEvNS4_8identityENS4_23SM90_TMA_LOAD_MULTICASTES1D_vS1E_EENS_8epilogue10collective6detail29Sm90TmaWarpSpecializedAdapterINS1I_15DefaultEpilogueISK_SL_SL_NS1H_6thread17LinearCombinationISK_Li1EffLNS1M_9ScaleType4KindE0ELNS_15FloatRoundStyleE2ESK_EENS1_15EpilogueDefaultEEEEEvvEEEEvNT_6ParamsE --------------------------
	.section	.nv.constant0._ZN7cutlass13device_kernelINS_4gemm6kernel13GemmUniversalIN4cute5tupleIJiiiiEEENS1_10collective13CollectiveMmaINS1_34MainloopSm90TmaGmmaWarpSpecializedILi9ENS5_IJNS4_1CILi4EEENSA_ILi1EEESC_EEENS1_35KernelTmaWarpSpecializedCooperativeEEENS5_IJNSA_ILi128EEENSA_ILi64EEENSA_ILi32EEEEEENS_10tfloat32_tENS5_IJlSC_lEEESK_SL_NS4_8TiledMMAINS4_8MMA_AtomIJNS4_4SM904GMMA29MMA_64x64x8_F32TF32TF32_SS_TNILNSP_7ScaleInE1ELSR_1EEEEEENS4_6LayoutINS5_IJNSA_ILi2EEESC_SC_EEENS5_IJSC_NSA_ILi0EEESX_EEEEENS5_IJNS4_10UnderscoreES10_S10_EEEEENS4_13SM90_TMA_LOADENS4_14ComposedLayoutINS4_7SwizzleILi3ELi4ELi3EEENS4_18smem_ptr_flag_bitsILi32EEENSU_INS5_IJNSA_ILi8EEESI_EEENS5_IJSI_SC_EEEEEEEvNS4_8identityENS4_23SM90_TMA_LOAD_MULTICASTES1D_vS1E_EENS_8epilogue10collective6detail29Sm90TmaWarpSpecializedAdapterINS1I_15DefaultEpilogueISK_SL_SL_NS1H_6thread17LinearCombinationISK_Li1EffLNS1M_9ScaleType4KindE0ELNS_15FloatRoundStyleE2ESK_EENS1_15EpilogueDefaultEEEEEvvEEEEvNT_6ParamsE,"a",@progbits
	.sectionflags	@""
	.align	4
.nv.constant0._ZN7cutlass13device_kernelINS_4gemm6kernel13GemmUniversalIN4cute5tupleIJiiiiEEENS1_10collective13CollectiveMmaINS1_34MainloopSm90TmaGmmaWarpSpecializedILi9ENS5_IJNS4_1CILi4EEENSA_ILi1EEESC_EEENS1_35KernelTmaWarpSpecializedCooperativeEEENS5_IJNSA_ILi128EEENSA_ILi64EEENSA_ILi32EEEEEENS_10tfloat32_tENS5_IJlSC_lEEESK_SL_NS4_8TiledMMAINS4_8MMA_AtomIJNS4_4SM904GMMA29MMA_64x64x8_F32TF32TF32_SS_TNILNSP_7ScaleInE1ELSR_1EEEEEENS4_6LayoutINS5_IJNSA_ILi2EEESC_SC_EEENS5_IJSC_NSA_ILi0EEESX_EEEEENS5_IJNS4_10UnderscoreES10_S10_EEEEENS4_13SM90_TMA_LOADENS4_14ComposedLayoutINS4_7SwizzleILi3ELi4ELi3EEENS4_18smem_ptr_flag_bitsILi32EEENSU_INS5_IJNSA_ILi8EEESI_EEENS5_IJSI_SC_EEEEEEEvNS4_8identityENS4_23SM90_TMA_LOAD_MULTICASTES1D_vS1E_EENS_8epilogue10collective6detail29Sm90TmaWarpSpecializedAdapterINS1I_15DefaultEpilogueISK_SL_SL_NS1H_6thread17LinearCombinationISK_Li1EffLNS1M_9ScaleType4KindE0ELNS_15FloatRoundStyleE2ESK_EENS1_15EpilogueDefaultEEEEEvvEEEEvNT_6ParamsE:
	.zero		1664


//--------------------- SYMBOLS --------------------------

	.type		.nv.reservedSmem.offset0,@object
	.size		.nv.reservedSmem.offset0,0x4
	.type		__assertfail,@function
